	.headerflags	@"EF_CUDA_TEXMODE_UNIFIED EF_CUDA_64BIT_ADDRESS EF_CUDA_SM89 EF_CUDA_VIRTUAL_SM(EF_CUDA_SM89)"
	.elftype	@"ET_EXEC"


//--------------------- .nv.info                  --------------------------
	.section	.nv.info,"",@"SHT_CUDA_INFO"
	.align	4


	//----- nvinfo : EIATTR_REGCOUNT
	.align		4
        /*0000*/ 	.byte	0x04, 0x2f
        /*0002*/ 	.short	(.L_1 - .L_0)
	.align		4
.L_0:
        /*0004*/ 	.word	index@(triton__0d1d2d3d4d5d6de7de)
        /*0008*/ 	.word	0x00000072


	//----- nvinfo : EIATTR_MAX_STACK_SIZE
	.align		4
.L_1:
        /*000c*/ 	.byte	0x04, 0x23
        /*000e*/ 	.short	(.L_3 - .L_2)
	.align		4
.L_2:
        /*0010*/ 	.word	index@(triton__0d1d2d3d4d5d6de7de)
        /*0014*/ 	.word	0x00000000


	//----- nvinfo : EIATTR_MIN_STACK_SIZE
	.align		4
.L_3:
        /*0018*/ 	.byte	0x04, 0x12
        /*001a*/ 	.short	(.L_5 - .L_4)
	.align		4
.L_4:
        /*001c*/ 	.word	index@(triton__0d1d2d3d4d5d6de7de)
        /*0020*/ 	.word	0x00000000


	//----- nvinfo : EIATTR_FRAME_SIZE
	.align		4
.L_5:
        /*0024*/ 	.byte	0x04, 0x11
        /*0026*/ 	.short	(.L_7 - .L_6)
	.align		4
.L_6:
        /*0028*/ 	.word	index@(triton__0d1d2d3d4d5d6de7de)
        /*002c*/ 	.word	0x00000000
.L_7:


//--------------------- .nv.info.triton__0d1d2d3d4d5d6de7de --------------------------
	.section	.nv.info.triton__0d1d2d3d4d5d6de7de,"",@"SHT_CUDA_INFO"
	.align	4


	//----- nvinfo : EIATTR_CUDA_API_VERSION
	.align		4
        /*0000*/ 	.byte	0x04, 0x37
        /*0002*/ 	.short	(.L_9 - .L_8)
.L_8:
        /*0004*/ 	.word	0x0000007b


	//----- nvinfo : EIATTR_PARAM_CBANK
	.align		4
.L_9:
        /*0008*/ 	.byte	0x04, 0x0a
        /*000a*/ 	.short	(.L_11 - .L_10)
	.align		4
.L_10:
        /*000c*/ 	.word	index@(.nv.constant0.triton__0d1d2d3d4d5d6de7de)
        /*0010*/ 	.short	0x0160
        /*0012*/ 	.short	0x0038


	//----- nvinfo : EIATTR_CBANK_PARAM_SIZE
	.align		4
.L_11:
        /*0014*/ 	.byte	0x03, 0x19
        /*0016*/ 	.short	0x0038


	//----- nvinfo : EIATTR_KPARAM_INFO
	.align		4
        /*0018*/ 	.byte	0x04, 0x17
        /*001a*/ 	.short	(.L_13 - .L_12)
.L_12:
        /*001c*/ 	.word	0x00000000
        /*0020*/ 	.short	0x0007
        /*0022*/ 	.short	0x0034
        /*0024*/ 	.byte	0x00, 0xf0, 0x11, 0x00


	//----- nvinfo : EIATTR_KPARAM_INFO
	.align		4
.L_13:
        /*0028*/ 	.byte	0x04, 0x17
        /*002a*/ 	.short	(.L_15 - .L_14)
.L_14:
        /*002c*/ 	.word	0x00000000
        /*0030*/ 	.short	0x0006
        /*0032*/ 	.short	0x0030
        /*0034*/ 	.byte	0x00, 0xf0, 0x11, 0x00


	//----- nvinfo : EIATTR_KPARAM_INFO
	.align		4
.L_15:
        /*0038*/ 	.byte	0x04, 0x17
        /*003a*/ 	.short	(.L_17 - .L_16)
.L_16:
        /*003c*/ 	.word	0x00000000
        /*0040*/ 	.short	0x0005
        /*0042*/ 	.short	0x0028
        /*0044*/ 	.byte	0x00, 0xf0, 0x21, 0x00


	//----- nvinfo : EIATTR_KPARAM_INFO
	.align		4
.L_17:
        /*0048*/ 	.byte	0x04, 0x17
        /*004a*/ 	.short	(.L_19 - .L_18)
.L_18:
        /*004c*/ 	.word	0x00000000
        /*0050*/ 	.short	0x0004
        /*0052*/ 	.short	0x0020
        /*0054*/ 	.byte	0x00, 0xf0, 0x21, 0x00


	//----- nvinfo : EIATTR_KPARAM_INFO
	.align		4
.L_19:
        /*0058*/ 	.byte	0x04, 0x17
        /*005a*/ 	.short	(.L_21 - .L_20)
.L_20:
        /*005c*/ 	.word	0x00000000
        /*0060*/ 	.short	0x0003
        /*0062*/ 	.short	0x0018
        /*0064*/ 	.byte	0x00, 0xf0, 0x21, 0x00


	//----- nvinfo : EIATTR_KPARAM_INFO
	.align		4
.L_21:
        /*0068*/ 	.byte	0x04, 0x17
        /*006a*/ 	.short	(.L_23 - .L_22)
.L_22:
        /*006c*/ 	.word	0x00000000
        /*0070*/ 	.short	0x0002
        /*0072*/ 	.short	0x0010
        /*0074*/ 	.byte	0x00, 0xf0, 0x21, 0x00


	//----- nvinfo : EIATTR_KPARAM_INFO
	.align		4
.L_23:
        /*0078*/ 	.byte	0x04, 0x17
        /*007a*/ 	.short	(.L_25 - .L_24)
.L_24:
        /*007c*/ 	.word	0x00000000
        /*0080*/ 	.short	0x0001
        /*0082*/ 	.short	0x0008
        /*0084*/ 	.byte	0x00, 0xf0, 0x21, 0x00


	//----- nvinfo : EIATTR_KPARAM_INFO
	.align		4
.L_25:
        /*0088*/ 	.byte	0x04, 0x17
        /*008a*/ 	.short	(.L_27 - .L_26)
.L_26:
        /*008c*/ 	.word	0x00000000
        /*0090*/ 	.short	0x0000
        /*0092*/ 	.short	0x0000
        /*0094*/ 	.byte	0x00, 0xf0, 0x21, 0x00


	//----- nvinfo : EIATTR_MAXREG_COUNT
	.align		4
.L_27:
        /*0098*/ 	.byte	0x03, 0x1b
        /*009a*/ 	.short	0x00ff


	//----- nvinfo : EIATTR_EXIT_INSTR_OFFSETS
	.align		4
        /*009c*/ 	.byte	0x04, 0x1c
        /*009e*/ 	.short	(.L_29 - .L_28)


	//   ....[0]....
.L_28:
        /*00a0*/ 	.word	0x00003a50


	//   ....[1]....
        /*00a4*/ 	.word	0x00003a80


	//----- nvinfo : EIATTR_MAX_THREADS
	.align		4
.L_29:
        /*00a8*/ 	.byte	0x04, 0x05
        /*00aa*/ 	.short	(.L_31 - .L_30)
.L_30:
        /*00ac*/ 	.word	0x00000080
        /*00b0*/ 	.word	0x00000001
        /*00b4*/ 	.word	0x00000001
.L_31:


//--------------------- .nv.rel.action            --------------------------
	.section	.nv.rel.action,"",@"SHT_CUDA_RELOCINFO"
	.align	8
	.sectionentsize	8
        /*0000*/ 	.byte	0x73, 0x00, 0x00, 0x00, 0x00, 0x00, 0x00, 0x00, 0x00, 0x00, 0x00, 0x11, 0x25, 0x00, 0x05, 0x36


//--------------------- .nv.constant0.triton__0d1d2d3d4d5d6de7de --------------------------
	.section	.nv.constant0.triton__0d1d2d3d4d5d6de7de,"a",@progbits
	.align	4
.nv.constant0.triton__0d1d2d3d4d5d6de7de:
	.zero		408


//--------------------- .text.triton__0d1d2d3d4d5d6de7de --------------------------
	.section	.text.triton__0d1d2d3d4d5d6de7de,"ax",@progbits
	.sectionflags	@"SHF_BARRIERS=1"
	.sectioninfo	@"SHI_REGISTERS=114"
	.align	128
        .global         triton__0d1d2d3d4d5d6de7de
        .type           triton__0d1d2d3d4d5d6de7de,@function
        .size           triton__0d1d2d3d4d5d6de7de,(.L_x_1 - triton__0d1d2d3d4d5d6de7de)
        .other          triton__0d1d2d3d4d5d6de7de,@"STO_CUDA_ENTRY STV_DEFAULT"
triton__0d1d2d3d4d5d6de7de:
.text.triton__0d1d2d3d4d5d6de7de:
[----:B------:R-:W-:-:S02]  /*0000*/  IMAD.MOV.U32 R1, RZ, RZ, c[0x0][0x28] ;  /* 0x00000a00ff017624 */ /* 0x000fc400078e00ff */
[----:B------:R-:W0:Y:S01]  /*0010*/  S2R R0, SR_CTAID.Y ;  /* 0x0000000000007919 */ /* 0x000e220000002600 */
[----:B------:R-:W1:Y:S01]  /*0020*/  S2UR UR5, SR_CTAID.X ;  /* 0x00000000000579c3 */ /* 0x000e620000002500 */
[----:B------:R-:W-:Y:S01]  /*0030*/  PRMT R25, RZ, 0x7610, R25 ;  /* 0x00007610ff197816 */ /* 0x000fe20000000019 */
[----:B------:R-:W-:Y:S01]  /*0040*/  ULDC.64 UR6, c[0x0][0x118] ;  /* 0x0000460000067ab9 */ /* 0x000fe20000000a00 */
[----:B------:R-:W2:Y:S01]  /*0050*/  S2R R71, SR_TID.X ;  /* 0x0000000000477919 */ /* 0x000ea20000002100 */
[----:B0-----:R-:W-:Y:S01]  /*0060*/  IMAD.SHL.U32 R70, R0, 0x400, RZ ;  /* 0x0000040000467824 */ /* 0x001fe200078e00ff */
[----:B------:R-:W-:Y:S01]  /*0070*/  SHF.R.S32.HI R97, RZ, 0x15, R0 ;  /* 0x00000015ff617819 */ /* 0x000fe20000011400 */
[----:B-1----:R-:W-:Y:S01]  /*0080*/  IMAD.U32 R7, RZ, RZ, UR5 ;  /* 0x00000005ff077e24 */ /* 0x002fe2000f8e00ff */
[----:B------:R-:W-:Y:S01]  /*0090*/  UISETP.GT.AND UP0, UPT, UR5, 0x7f, UPT ;  /* 0x0000007f0500788c */ /* 0x000fe2000bf04270 */
[----:B--2---:R-:W-:Y:S01]  /*00a0*/  LOP3.LUT R71, R71, 0x7f, RZ, 0xc0, !PT ;  /* 0x0000007f47477812 */ /* 0x004fe200078ec0ff */
[----:B------:R-:W-:Y:S01]  /*00b0*/  UIADD3 UR4, UR5, -0x80, URZ ;  /* 0xffffff8005047890 */ /* 0x000fe2000fffe03f */
[----:B------:R-:W-:-:S02]  /*00c0*/  SGXT R97, R97, 0x1 ;  /* 0x000000016161781a */ /* 0x000fc40000000200 */
[C---:B------:R-:W-:Y:S02]  /*00d0*/  LOP3.LUT R10, R70.reuse, R71, RZ, 0xfc, !PT ;  /* 0x00000047460a7212 */ /* 0x040fe400078efcff */
[----:B------:R-:W-:Y:S02]  /*00e0*/  LOP3.LUT R4, R70, 0x200, R71, 0xfe, !PT ;  /* 0x0000020046047812 */ /* 0x000fe400078efe47 */
[-C--:B------:R-:W-:Y:S02]  /*00f0*/  LEA.HI R0, R97, R10.reuse, RZ, 0x9 ;  /* 0x0000000a61007211 */ /* 0x080fe400078f48ff */
[----:B------:R-:W-:Y:S02]  /*0100*/  SHF.R.S32.HI R5, RZ, 0x1f, R10 ;  /* 0x0000001fff057819 */ /* 0x000fe4000001140a */
[----:B------:R-:W-:Y:S02]  /*0110*/  SHF.R.S32.HI R14, RZ, 0x9, R0 ;  /* 0x00000009ff0e7819 */ /* 0x000fe40000011400 */
[----:B------:R-:W-:-:S02]  /*0120*/  LEA.HI R5, R5, R10, RZ, 0xb ;  /* 0x0000000a05057211 */ /* 0x000fc400078f58ff */
[----:B------:R-:W-:-:S03]  /*0130*/  LEA.HI R2, R14, R14, RZ, 0x2 ;  /* 0x0000000e0e027211 */ /* 0x000fc600078f10ff */
[----:B------:R-:W-:Y:S01]  /*0140*/  IMAD.SHL.U32 R6, R5, 0x80, RZ ;  /* 0x0000008005067824 */ /* 0x000fe200078e00ff */
[----:B------:R-:W-:Y:S02]  /*0150*/  LOP3.LUT R3, R2, 0xfffffffc, RZ, 0xc0, !PT ;  /* 0xfffffffc02037812 */ /* 0x000fe400078ec0ff */
[----:B------:R-:W-:Y:S02]  /*0160*/  LEA.HI R2, R97, R4, RZ, 0x9 ;  /* 0x0000000461027211 */ /* 0x000fe400078f48ff */
[----:B------:R-:W-:Y:S01]  /*0170*/  LOP3.LUT R6, R6, 0xfffc0000, RZ, 0xc0, !PT ;  /* 0xfffc000006067812 */ /* 0x000fe200078ec0ff */
[----:B------:R-:W-:Y:S01]  /*0180*/  IMAD.IADD R14, R14, 0x1, -R3 ;  /* 0x000000010e0e7824 */ /* 0x000fe200078e0a03 */
[----:B------:R-:W-:Y:S02]  /*0190*/  LOP3.LUT R3, R5, 0xfff800, RZ, 0xc0, !PT ;  /* 0x00fff80005037812 */ /* 0x000fe400078ec0ff */
[----:B------:R-:W-:Y:S02]  /*01a0*/  SHF.R.S32.HI R2, RZ, 0x9, R2 ;  /* 0x00000009ff027819 */ /* 0x000fe40000011402 */
[----:B------:R-:W-:Y:S01]  /*01b0*/  ISETP.GE.AND P6, PT, R14, 0x2, PT ;  /* 0x000000020e00780c */ /* 0x000fe20003fc6270 */
[----:B------:R-:W-:Y:S01]  /*01c0*/  IMAD.IADD R5, R10, 0x1, -R3 ;  /* 0x000000010a057824 */ /* 0x000fe200078e0a03 */
[----:B------:R-:W-:-:S02]  /*01d0*/  LEA.HI R3, R2, R2, RZ, 0x2 ;  /* 0x0000000202037211 */ /* 0x000fc400078f10ff */
[----:B------:R-:W-:Y:S01]  /*01e0*/  ISETP.LT.AND P2, PT, R7, 0x100, !P6 ;  /* 0x000001000700780c */ /* 0x000fe20007741270 */
[----:B------:R-:W-:Y:S01]  /*01f0*/  IMAD R6, R5, 0x100, R6 ;  /* 0x0000010005067824 */ /* 0x000fe200078e0206 */
[----:B------:R-:W-:Y:S01]  /*0200*/  LOP3.LUT R3, R3, 0xfffffffc, RZ, 0xc0, !PT ;  /* 0xfffffffc03037812 */ /* 0x000fe200078ec0ff */
[----:B------:R-:W-:Y:S01]  /*0210*/  IMAD.MOV.U32 R5, RZ, RZ, 0x2 ;  /* 0x00000002ff057424 */ /* 0x000fe200078e00ff */
[----:B------:R-:W-:Y:S02]  /*0220*/  SHF.R.S32.HI R9, RZ, 0x1f, R4 ;  /* 0x0000001fff097819 */ /* 0x000fe40000011404 */
[----:B------:R-:W-:Y:S01]  /*0230*/  IADD3 R8, R6, UR5, RZ ;  /* 0x0000000506087c10 */ /* 0x000fe2000fffe0ff */
[----:B------:R-:W-:Y:S01]  /*0240*/  IMAD.IADD R13, R2, 0x1, -R3 ;  /* 0x00000001020d7824 */ /* 0x000fe200078e0a03 */
[----:B------:R-:W-:Y:S02]  /*0250*/  ISETP.GT.AND P0, PT, R7, 0x7f, !P6 ;  /* 0x0000007f0700780c */ /* 0x000fe40007704270 */
[----:B------:R-:W-:Y:S01]  /*0260*/  LOP3.LUT R7, R0, 0xfffe00, RZ, 0xc0, !PT ;  /* 0x00fffe0000077812 */ /* 0x000fe200078ec0ff */
[----:B------:R-:W-:Y:S01]  /*0270*/  IMAD.WIDE R2, R8, R5, c[0x0][0x160] ;  /* 0x0000580008027625 */ /* 0x000fe200078e0205 */
[----:B------:R-:W-:-:S02]  /*0280*/  LEA.HI R9, R9, R4, RZ, 0xb ;  /* 0x0000000409097211 */ /* 0x000fc400078f58ff */
[----:B------:R-:W-:Y:S01]  /*0290*/  PLOP3.LUT P1, PT, PT, PT, UP0, 0x80, 0x0 ;  /* 0x000000000000781c */ /* 0x000fe20003f2f008 */
[----:B------:R-:W-:Y:S01]  /*02a0*/  IMAD.IADD R7, R10, 0x1, -R7 ;  /* 0x000000010a077824 */ /* 0x000fe200078e0a07 */
[----:B------:R0:W2:Y:S01]  /*02b0*/  @P2 LDG.E.EL.U16 R25, [R2.64] ;  /* 0x0000000602192981 */ /* 0x0000a2000c2e1500 */
[----:B------:R-:W-:Y:S01]  /*02c0*/  IMAD.U32 R0, RZ, RZ, UR5 ;  /* 0x00000005ff007e24 */ /* 0x000fe2000f8e00ff */
[----:B------:R-:W-:Y:S02]  /*02d0*/  PRMT R42, RZ, 0x7610, R42 ;  /* 0x00007610ff2a7816 */ /* 0x000fe4000000002a */
[----:B------:R-:W-:Y:S02]  /*02e0*/  LEA R76, R7, UR5, 0x8 ;  /* 0x00000005074c7c11 */ /* 0x000fe4000f8e40ff */
[----:B------:R-:W-:Y:S02]  /*02f0*/  PRMT R18, RZ, 0x7610, R18 ;  /* 0x00007610ff127816 */ /* 0x000fe40000000012 */
[----:B------:R-:W-:-:S02]  /*0300*/  PRMT R20, RZ, 0x7610, R20 ;  /* 0x00007610ff147816 */ /* 0x000fc40000000014 */
[C---:B0-----:R-:W-:Y:S01]  /*0310*/  LOP3.LUT R3, R9.reuse, 0xfff800, RZ, 0xc0, !PT ;  /* 0x00fff80009037812 */ /* 0x041fe200078ec0ff */
[----:B------:R-:W-:Y:S01]  /*0320*/  IMAD.SHL.U32 R9, R9, 0x80, RZ ;  /* 0x0000008009097824 */ /* 0x000fe200078e00ff */
[----:B------:R-:W-:Y:S01]  /*0330*/  ISETP.LT.AND P3, PT, R0, 0x100, P0 ;  /* 0x000001000000780c */ /* 0x000fe20000761270 */
[----:B------:R-:W-:Y:S01]  /*0340*/  IMAD.U32 R2, RZ, RZ, UR5 ;  /* 0x00000005ff027e24 */ /* 0x000fe2000f8e00ff */
[----:B------:R-:W-:Y:S01]  /*0350*/  IADD3 R6, R6, UR4, RZ ;  /* 0x0000000406067c10 */ /* 0x000fe2000fffe0ff */
[----:B------:R-:W-:Y:S01]  /*0360*/  IMAD.IADD R3, R4, 0x1, -R3 ;  /* 0x0000000104037824 */ /* 0x000fe200078e0a03 */
[----:B------:R-:W-:Y:S02]  /*0370*/  LOP3.LUT R0, R9, 0xfffc0000, RZ, 0xc0, !PT ;  /* 0xfffc000009007812 */ /* 0x000fe400078ec0ff */
[C---:B------:R-:W-:Y:S02]  /*0380*/  IADD3 R16, R76.reuse, -0x80, RZ ;  /* 0xffffff804c107810 */ /* 0x040fe40007ffe0ff */
[----:B------:R-:W-:Y:S01]  /*0390*/  ISETP.LT.AND P4, PT, R13, 0x2, P1 ;  /* 0x000000020d00780c */ /* 0x000fe20000f81270 */
[----:B------:R-:W-:Y:S01]  /*03a0*/  IMAD.WIDE R26, R76, R5, c[0x0][0x168] ;  /* 0x00005a004c1a7625 */ /* 0x000fe200078e0205 */
[----:B------:R-:W-:-:S02]  /*03b0*/  PRMT R48, RZ, 0x7610, R48 ;  /* 0x00007610ff307816 */ /* 0x000fc40000000030 */
[----:B------:R-:W-:Y:S01]  /*03c0*/  PRMT R47, RZ, 0x7610, R47 ;  /* 0x00007610ff2f7816 */ /* 0x000fe2000000002f */
[----:B------:R-:W-:Y:S01]  /*03d0*/  IMAD R19, R3, 0x100, R0 ;  /* 0x0000010003137824 */ /* 0x000fe200078e0200 */
[----:B------:R-:W-:Y:S01]  /*03e0*/  ISETP.LT.AND P1, PT, R2, 0x100, P4 ;  /* 0x000001000200780c */ /* 0x000fe20002721270 */
[-C--:B------:R-:W-:Y:S01]  /*03f0*/  IMAD.WIDE R6, R6, R5.reuse, c[0x0][0x160] ;  /* 0x0000580006067625 */ /* 0x080fe200078e0205 */
[----:B------:R-:W3:Y:S01]  /*0400*/  @P2 LDG.E.EL.U16 R42, [R26.64] ;  /* 0x000000061a2a2981 */ /* 0x000ee2000c2e1500 */
[----:B------:R-:W-:Y:S02]  /*0410*/  PRMT R29, RZ, 0x7610, R29 ;  /* 0x00007610ff1d7816 */ /* 0x000fe4000000001d */
[-C--:B------:R-:W-:Y:S01]  /*0420*/  IMAD.WIDE R16, R16, R5.reuse, c[0x0][0x170] ;  /* 0x00005c0010107625 */ /* 0x080fe200078e0205 */
[----:B------:R-:W-:Y:S01]  /*0430*/  IADD3 R8, R19, UR4, RZ ;  /* 0x0000000413087c10 */ /* 0x000fe2000fffe0ff */
[----:B------:R0:W4:Y:S01]  /*0440*/  @P3 LDG.E.EL.U16 R18, [R6.64] ;  /* 0x0000000606123981 */ /* 0x000122000c2e1500 */
[----:B------:R-:W-:Y:S01]  /*0450*/  PRMT R23, RZ, 0x7610, R23 ;  /* 0x00007610ff177816 */ /* 0x000fe20000000017 */
[----:B------:R-:W-:Y:S01]  /*0460*/  IMAD.U32 R24, RZ, RZ, UR5 ;  /* 0x00000005ff187e24 */ /* 0x000fe2000f8e00ff */
[----:B------:R-:W-:Y:S01]  /*0470*/  PRMT R46, RZ, 0x7610, R46 ;  /* 0x00007610ff2e7816 */ /* 0x000fe2000000002e */
[----:B------:R-:W5:Y:S01]  /*0480*/  @P3 LDG.E.EL.U16 R20, [R16.64] ;  /* 0x0000000610143981 */ /* 0x000f62000c2e1500 */
[----:B------:R-:W-:Y:S01]  /*0490*/  IMAD.WIDE R8, R8, R5, c[0x0][0x160] ;  /* 0x0000580008087625 */ /* 0x000fe200078e0205 */
[----:B------:R-:W-:-:S02]  /*04a0*/  PRMT R49, RZ, 0x7610, R49 ;  /* 0x00007610ff317816 */ /* 0x000fc40000000031 */
[----:B------:R-:W5:Y:S01]  /*04b0*/  @P1 LDG.E.EL.U16 R47, [R16.64] ;  /* 0x00000006102f1981 */ /* 0x000f62000c2e1500 */
[----:B------:R-:W-:Y:S02]  /*04c0*/  PRMT R50, RZ, 0x7610, R50 ;  /* 0x00007610ff327816 */ /* 0x000fe40000000032 */
[----:B------:R-:W-:Y:S01]  /*04d0*/  PRMT R51, RZ, 0x7610, R51 ;  /* 0x00007610ff337816 */ /* 0x000fe20000000033 */
[----:B------:R1:W5:Y:S01]  /*04e0*/  @P1 LDG.E.EL.U16 R48, [R8.64] ;  /* 0x0000000608301981 */ /* 0x000362000c2e1500 */
[C-C-:B------:R-:W-:Y:S02]  /*04f0*/  LOP3.LUT R3, R70.reuse, 0x280, R71.reuse, 0xfe, !PT ;  /* 0x0000028046037812 */ /* 0x140fe400078efe47 */
[----:B0-----:R-:W-:Y:S02]  /*0500*/  LOP3.LUT R6, R70, 0x300, R71, 0xfe, !PT ;  /* 0x0000030046067812 */ /* 0x001fe400078efe47 */
[C---:B------:R-:W-:Y:S02]  /*0510*/  LEA.HI R0, R97.reuse, R3, RZ, 0x9 ;  /* 0x0000000361007211 */ /* 0x040fe400078f48ff */
[----:B------:R-:W-:-:S02]  /*0520*/  LEA.HI R11, R97, R6, RZ, 0x9 ;  /* 0x00000006610b7211 */ /* 0x000fc400078f48ff */
[----:B------:R-:W-:Y:S02]  /*0530*/  SHF.R.S32.HI R22, RZ, 0x9, R0 ;  /* 0x00000009ff167819 */ /* 0x000fe40000011400 */
[----:B-1----:R-:W-:Y:S02]  /*0540*/  SHF.R.S32.HI R8, RZ, 0x1f, R3 ;  /* 0x0000001fff087819 */ /* 0x002fe40000011403 */
[----:B------:R-:W-:Y:S02]  /*0550*/  SHF.R.S32.HI R2, RZ, 0x9, R11 ;  /* 0x00000009ff027819 */ /* 0x000fe4000001140b */
[----:B------:R-:W-:Y:S02]  /*0560*/  LEA.HI R12, R22, R22, RZ, 0x2 ;  /* 0x00000016160c7211 */ /* 0x000fe400078f10ff */
[----:B------:R-:W-:Y:S02]  /*0570*/  LEA.HI R9, R8, R3, RZ, 0xb ;  /* 0x0000000308097211 */ /* 0x000fe400078f58ff */
[----:B------:R-:W-:-:S02]  /*0580*/  LEA.HI R7, R2, R2, RZ, 0x2 ;  /* 0x0000000202077211 */ /* 0x000fc400078f10ff */
[----:B------:R-:W-:Y:S01]  /*0590*/  LOP3.LUT R15, R12, 0xfffffffc, RZ, 0xc0, !PT ;  /* 0xfffffffc0c0f7812 */ /* 0x000fe200078ec0ff */
[C---:B------:R-:W-:Y:S01]  /*05a0*/  IMAD.SHL.U32 R92, R9.reuse, 0x80, RZ ;  /* 0x00000080095c7824 */ /* 0x040fe200078e00ff */
[----:B------:R-:W-:Y:S02]  /*05b0*/  LOP3.LUT R12, R9, 0xfff800, RZ, 0xc0, !PT ;  /* 0x00fff800090c7812 */ /* 0x000fe400078ec0ff */
[----:B------:R-:W-:Y:S02]  /*05c0*/  LOP3.LUT R7, R7, 0xfffffffc, RZ, 0xc0, !PT ;  /* 0xfffffffc07077812 */ /* 0x000fe400078ec0ff */
[----:B------:R-:W-:Y:S01]  /*05d0*/  SHF.R.S32.HI R9, RZ, 0x1f, R6 ;  /* 0x0000001fff097819 */ /* 0x000fe20000011406 */
[----:B------:R-:W-:Y:S01]  /*05e0*/  IMAD.IADD R22, R22, 0x1, -R15 ;  /* 0x0000000116167824 */ /* 0x000fe200078e0a0f */
[----:B------:R-:W-:Y:S02]  /*05f0*/  P2R R62, PR, RZ, 0x10 ;  /* 0x00000010ff3e7803 */ /* 0x000fe40000000000 */
[----:B------:R-:W-:Y:S01]  /*0600*/  PLOP3.LUT P4, PT, PT, PT, UP0, 0x80, 0x0 ;  /* 0x000000000000781c */ /* 0x000fe20003f8f008 */
[----:B------:R-:W-:Y:S01]  /*0610*/  IMAD.IADD R2, R2, 0x1, -R7 ;  /* 0x0000000102027824 */ /* 0x000fe200078e0a07 */
[----:B------:R-:W-:Y:S01]  /*0620*/  LEA.HI R9, R9, R6, RZ, 0xb ;  /* 0x0000000609097211 */ /* 0x000fe200078f58ff */
[----:B------:R-:W-:Y:S01]  /*0630*/  IMAD.U32 R7, RZ, RZ, UR5 ;  /* 0x00000005ff077e24 */ /* 0x000fe2000f8e00ff */
[----:B------:R-:W-:-:S02]  /*0640*/  ISETP.LT.AND P5, PT, R22, 0x2, P4 ;  /* 0x000000021600780c */ /* 0x000fc400027a1270 */
[----:B------:R-:W-:Y:S01]  /*0650*/  LOP3.LUT R93, R11, 0xfffe00, RZ, 0xc0, !PT ;  /* 0x00fffe000b5d7812 */ /* 0x000fe200078ec0ff */
[C---:B------:R-:W-:Y:S01]  /*0660*/  IMAD.SHL.U32 R94, R9.reuse, 0x80, RZ ;  /* 0x00000080095e7824 */ /* 0x040fe200078e00ff */
[----:B------:R-:W-:Y:S02]  /*0670*/  LOP3.LUT R11, R9, 0xfff800, RZ, 0xc0, !PT ;  /* 0x00fff800090b7812 */ /* 0x000fe400078ec0ff */
[----:B------:R-:W-:Y:S01]  /*0680*/  PRMT R52, RZ, 0x7610, R52 ;  /* 0x00007610ff347816 */ /* 0x000fe20000000034 */
[----:B------:R-:W-:Y:S01]  /*0690*/  IMAD.IADD R93, R6, 0x1, -R93 ;  /* 0x00000001065d7824 */ /* 0x000fe200078e0a5d */
[----:B------:R-:W-:Y:S01]  /*06a0*/  LOP3.LUT R94, R94, 0xfffc0000, RZ, 0xc0, !PT ;  /* 0xfffc00005e5e7812 */ /* 0x000fe200078ec0ff */
[----:B------:R-:W-:Y:S01]  /*06b0*/  IMAD.IADD R11, R6, 0x1, -R11 ;  /* 0x00000001060b7824 */ /* 0x000fe200078e0a0b */
[----:B------:R-:W-:Y:S01]  /*06c0*/  UISETP.GE.AND UP1, UPT, UR5, 0x100, UPT ;  /* 0x000001000500788c */ /* 0x000fe2000bf26270 */
[----:B------:R-:W-:Y:S01]  /*06d0*/  IMAD.U32 R45, RZ, RZ, UR5 ;  /* 0x00000005ff2d7e24 */ /* 0x000fe2000f8e00ff */
[----:B------:R-:W-:Y:S01]  /*06e0*/  LEA R96, R93, UR5, 0x8 ;  /* 0x000000055d607c11 */ /* 0x000fe2000f8e40ff */
[----:B------:R-:W-:Y:S01]  /*06f0*/  IMAD R28, R11, 0x100, R94 ;  /* 0x000001000b1c7824 */ /* 0x000fe200078e025e */
[----:B------:R-:W-:-:S02]  /*0700*/  PRMT R59, RZ, 0x7610, R59 ;  /* 0x00007610ff3b7816 */ /* 0x000fc4000000003b */
[----:B------:R-:W-:Y:S02]  /*0710*/  IADD3 R36, R96, -0x80, RZ ;  /* 0xffffff8060247810 */ /* 0x000fe40007ffe0ff */
[----:B------:R-:W-:Y:S02]  /*0720*/  IADD3 R32, R28, UR4, RZ ;  /* 0x000000041c207c10 */ /* 0x000fe4000fffe0ff */
[----:B------:R-:W-:Y:S01]  /*0730*/  PRMT R55, RZ, 0x7610, R55 ;  /* 0x00007610ff377816 */ /* 0x000fe20000000037 */
[-C--:B------:R-:W-:Y:S01]  /*0740*/  IMAD.WIDE R36, R36, R5.reuse, c[0x0][0x170] ;  /* 0x00005c0024247625 */ /* 0x080fe200078e0205 */
[----:B------:R-:W-:Y:S02]  /*0750*/  PRMT R58, RZ, 0x7610, R58 ;  /* 0x00007610ff3a7816 */ /* 0x000fe4000000003a */
[----:B------:R-:W-:Y:S01]  /*0760*/  PRMT R57, RZ, 0x7610, R57 ;  /* 0x00007610ff397816 */ /* 0x000fe20000000039 */
[----:B------:R-:W-:Y:S01]  /*0770*/  IMAD.WIDE R32, R32, R5, c[0x0][0x160] ;  /* 0x0000580020207625 */ /* 0x000fe200078e0205 */
[----:B------:R-:W-:Y:S01]  /*0780*/  UIADD3 UR8, UR5, 0x80, URZ ;  /* 0x0000008005087890 */ /* 0x000fe2000fffe03f */
[----:B------:R-:W-:-:S02]  /*0790*/  P2R R54, PR, RZ, 0x40 ;  /* 0x00000040ff367803 */ /* 0x000fc40000000000 */
[----:B--2---:R-:W-:Y:S02]  /*07a0*/  SEL R25, R25, RZ, P2 ;  /* 0x000000ff19197207 */ /* 0x004fe40001000000 */
[----:B---3--:R-:W-:Y:S02]  /*07b0*/  SEL R42, R42, RZ, P2 ;  /* 0x000000ff2a2a7207 */ /* 0x008fe40001000000 */
[----:B------:R-:W-:Y:S02]  /*07c0*/  ISETP.LT.AND P2, PT, R7, 0x100, P5 ;  /* 0x000001000700780c */ /* 0x000fe40002f41270 */
[----:B----4-:R-:W-:Y:S02]  /*07d0*/  SEL R7, R18, RZ, P3 ;  /* 0x000000ff12077207 */ /* 0x010fe40001800000 */
[----:B-----5:R-:W-:Y:S02]  /*07e0*/  SEL R8, R20, RZ, P3 ;  /* 0x000000ff14087207 */ /* 0x020fe40001800000 */
[----:B------:R-:W-:-:S04]  /*07f0*/  PLOP3.LUT P3, PT, PT, PT, UP0, 0x80, 0x0 ;  /* 0x000000000000781c */ /* 0x000fc80003f6f008 */
[----:B------:R-:W-:Y:S02]  /*0800*/  ISETP.LT.AND P4, PT, R2, 0x2, P3 ;  /* 0x000000020200780c */ /* 0x000fe40001f81270 */
[----:B------:R-:W-:Y:S02]  /*0810*/  SEL R48, R48, RZ, P1 ;  /* 0x000000ff30307207 */ /* 0x000fe40000800000 */
[----:B------:R-:W-:Y:S02]  /*0820*/  SEL R47, R47, RZ, P1 ;  /* 0x000000ff2f2f7207 */ /* 0x000fe40000800000 */
[----:B------:R-:W-:Y:S02]  /*0830*/  ISETP.LT.AND P1, PT, R24, 0x100, P4 ;  /* 0x000001001800780c */ /* 0x000fe40002721270 */
[----:B------:R-:W-:-:S11]  /*0840*/  PRMT R24, RZ, 0x7610, R24 ;  /* 0x00007610ff187816 */ /* 0x000fd60000000018 */
[----:B------:R0:W2:Y:S04]  /*0850*/  @P1 LDG.E.EL.U16 R24, [R32.64] ;  /* 0x0000000620181981 */ /* 0x0000a8000c2e1500 */
[----:B------:R1:W3:Y:S01]  /*0860*/  @P1 LDG.E.EL.U16 R29, [R36.64] ;  /* 0x00000006241d1981 */ /* 0x0002e2000c2e1500 */
[----:B------:R-:W-:Y:S01]  /*0870*/  LOP3.LUT R0, R0, 0xfffe00, RZ, 0xc0, !PT ;  /* 0x00fffe0000007812 */ /* 0x000fe200078ec0ff */
[C---:B------:R-:W-:Y:S01]  /*0880*/  IMAD.IADD R15, R3.reuse, 0x1, -R12 ;  /* 0x00000001030f7824 */ /* 0x040fe200078e0a0c */
[----:B------:R-:W-:Y:S02]  /*0890*/  LOP3.LUT R92, R92, 0xfffc0000, RZ, 0xc0, !PT ;  /* 0xfffc00005c5c7812 */ /* 0x000fe400078ec0ff */
[----:B------:R-:W-:Y:S01]  /*08a0*/  LOP3.LUT R11, R70, 0x80, R71, 0xfe, !PT ;  /* 0x00000080460b7812 */ /* 0x000fe200078efe47 */
[----:B------:R-:W-:-:S02]  /*08b0*/  IMAD.IADD R95, R3, 0x1, -R0 ;  /* 0x00000001035f7824 */ /* 0x000fc400078e0a00 */
[----:B------:R-:W-:Y:S01]  /*08c0*/  IMAD R30, R15, 0x100, R92 ;  /* 0x000001000f1e7824 */ /* 0x000fe200078e025c */
[----:B------:R-:W-:-:S04]  /*08d0*/  LEA.HI R0, R97, R11, RZ, 0x9 ;  /* 0x0000000b61007211 */ /* 0x000fc800078f48ff */
[----:B------:R-:W-:Y:S02]  /*08e0*/  IADD3 R16, R30, UR4, RZ ;  /* 0x000000041e107c10 */ /* 0x000fe4000fffe0ff */
[----:B------:R-:W-:Y:S02]  /*08f0*/  SHF.R.S32.HI R20, RZ, 0x9, R0 ;  /* 0x00000009ff147819 */ /* 0x000fe40000011400 */
[----:B------:R-:W-:Y:S01]  /*0900*/  SHF.R.S32.HI R12, RZ, 0x1f, R11 ;  /* 0x0000001fff0c7819 */ /* 0x000fe2000001140b */
[----:B------:R-:W-:Y:S01]  /*0910*/  IMAD.WIDE R16, R16, R5, c[0x0][0x160] ;  /* 0x0000580010107625 */ /* 0x000fe200078e0205 */
[----:B------:R-:W-:Y:S02]  /*0920*/  LEA.HI R9, R20, R20, RZ, 0x2 ;  /* 0x0000001414097211 */ /* 0x000fe400078f10ff */
[----:B------:R-:W-:Y:S02]  /*0930*/  LEA.HI R12, R12, R11, RZ, 0xb ;  /* 0x0000000b0c0c7211 */ /* 0x000fe400078f58ff */
[----:B------:R-:W-:Y:S01]  /*0940*/  LOP3.LUT R9, R9, 0xfffffffc, RZ, 0xc0, !PT ;  /* 0xfffffffc09097812 */ /* 0x000fe200078ec0ff */
[----:B------:R4:W5:Y:S01]  /*0950*/  @P2 LDG.E.EL.U16 R23, [R16.64] ;  /* 0x0000000610172981 */ /* 0x000962000c2e1500 */
[----:B------:R-:W-:-:S02]  /*0960*/  LOP3.LUT R0, R0, 0xfffe00, RZ, 0xc0, !PT ;  /* 0x00fffe0000007812 */ /* 0x000fc400078ec0ff */
[----:B------:R-:W-:Y:S01]  /*0970*/  LEA R34, R95, UR5, 0x8 ;  /* 0x000000055f227c11 */ /* 0x000fe2000f8e40ff */
[----:B------:R-:W-:Y:S02]  /*0980*/  IMAD.IADD R20, R20, 0x1, -R9 ;  /* 0x0000000114147824 */ /* 0x000fe400078e0a09 */
[C---:B------:R-:W-:Y:S01]  /*0990*/  IMAD.IADD R0, R11.reuse, 0x1, -R0 ;  /* 0x000000010b007824 */ /* 0x040fe200078e0a00 */
[C---:B----4-:R-:W-:Y:S01]  /*09a0*/  LOP3.LUT R16, R12.reuse, 0xfff800, RZ, 0xc0, !PT ;  /* 0x00fff8000c107812 */ /* 0x050fe200078ec0ff */
[----:B------:R-:W-:Y:S01]  /*09b0*/  IMAD.SHL.U32 R12, R12, 0x80, RZ ;  /* 0x000000800c0c7824 */ /* 0x000fe200078e00ff */
[----:B------:R-:W-:Y:S01]  /*09c0*/  P2R R21, PR, RZ, 0x10 ;  /* 0x00000010ff157803 */ /* 0x000fe20000000000 */
[----:B------:R-:W-:Y:S01]  /*09d0*/  IMAD.U32 R9, RZ, RZ, UR5 ;  /* 0x00000005ff097e24 */ /* 0x000fe2000f8e00ff */
[----:B------:R-:W-:Y:S02]  /*09e0*/  IADD3 R34, R34, -0x80, RZ ;  /* 0xffffff8022227810 */ /* 0x000fe40007ffe0ff */
[----:B------:R-:W-:Y:S01]  /*09f0*/  ISETP.GE.AND P4, PT, R20, 0x2, PT ;  /* 0x000000021400780c */ /* 0x000fe20003f86270 */
[----:B------:R-:W-:Y:S01]  /*0a00*/  IMAD.IADD R16, R11, 0x1, -R16 ;  /* 0x000000010b107824 */ /* 0x000fe200078e0a10 */
[----:B------:R-:W-:-:S02]  /*0a10*/  LOP3.LUT R15, R12, 0xfffc0000, RZ, 0xc0, !PT ;  /* 0xfffc00000c0f7812 */ /* 0x000fc400078ec0ff */
[----:B------:R-:W-:Y:S01]  /*0a20*/  LEA R90, R0, UR5, 0x8 ;  /* 0x00000005005a7c11 */ /* 0x000fe2000f8e40ff */
[----:B------:R-:W-:Y:S01]  /*0a30*/  IMAD.U32 R0, RZ, RZ, UR5 ;  /* 0x00000005ff007e24 */ /* 0x000fe2000f8e00ff */
[----:B------:R-:W-:Y:S01]  /*0a40*/  ISETP.GT.AND P3, PT, R9, 0x7f, !P4 ;  /* 0x0000007f0900780c */ /* 0x000fe20006764270 */
[----:B------:R-:W-:-:S04]  /*0a50*/  IMAD.WIDE R34, R34, R5, c[0x0][0x170] ;  /* 0x00005c0022227625 */ /* 0x000fc800078e0205 */
[----:B-1----:R-:W-:Y:S01]  /*0a60*/  IMAD R37, R16, 0x100, R15 ;  /* 0x0000010010257824 */ /* 0x002fe200078e020f */
[----:B------:R1:W4:Y:S04]  /*0a70*/  @P2 LDG.E.EL.U16 R46, [R34.64] ;  /* 0x00000006222e2981 */ /* 0x000328000c2e1500 */
[----:B0-----:R-:W-:Y:S02]  /*0a80*/  IADD3 R32, R37, UR4, RZ ;  /* 0x0000000425207c10 */ /* 0x001fe4000fffe0ff */
[----:B-1----:R-:W-:-:S03]  /*0a90*/  IADD3 R34, R90, -0x80, RZ ;  /* 0xffffff805a227810 */ /* 0x002fc60007ffe0ff */
[----:B------:R-:W-:-:S04]  /*0aa0*/  IMAD.WIDE R32, R32, R5, c[0x0][0x160] ;  /* 0x0000580020207625 */ /* 0x000fc800078e0205 */
[----:B------:R-:W-:Y:S01]  /*0ab0*/  IMAD.WIDE R34, R34, R5, c[0x0][0x170] ;  /* 0x00005c0022227625 */ /* 0x000fe200078e0205 */
[----:B--2---:R-:W-:Y:S02]  /*0ac0*/  SEL R12, R24, RZ, P1 ;  /* 0x000000ff180c7207 */ /* 0x004fe40000800000 */
[----:B---3--:R-:W-:Y:S02]  /*0ad0*/  SEL R16, R29, RZ, P1 ;  /* 0x000000ff1d107207 */ /* 0x008fe40000800000 */
[----:B------:R-:W-:-:S13]  /*0ae0*/  ISETP.LT.AND P1, PT, R0, 0x100, P3 ;  /* 0x000001000000780c */ /* 0x000fda0001f21270 */
[----:B------:R0:W2:Y:S04]  /*0af0*/  @P1 LDG.E.EL.U16 R49, [R32.64] ;  /* 0x0000000620311981 */ /* 0x0000a8000c2e1500 */
[----:B------:R1:W3:Y:S01]  /*0b00*/  @P1 LDG.E.EL.U16 R50, [R34.64] ;  /* 0x0000000622321981 */ /* 0x0002e2000c2e1500 */
[----:B------:R-:W-:-:S04]  /*0b10*/  LOP3.LUT R0, R70, 0x100, R71, 0xfe, !PT ;  /* 0x0000010046007812 */ /* 0x000fc800078efe47 */
[--C-:B------:R-:W-:Y:S02]  /*0b20*/  SHF.R.S32.HI R17, RZ, 0x1f, R0.reuse ;  /* 0x0000001fff117819 */ /* 0x100fe40000011400 */
[----:B-----5:R-:W-:Y:S02]  /*0b30*/  SEL R18, R23, RZ, P2 ;  /* 0x000000ff17127207 */ /* 0x020fe40001000000 */
[-C--:B------:R-:W-:Y:S02]  /*0b40*/  LEA.HI R15, R97, R0.reuse, RZ, 0x9 ;  /* 0x00000000610f7211 */ /* 0x080fe400078f48ff */
[-C--:B------:R-:W-:Y:S02]  /*0b50*/  LEA.HI R23, R17, R0.reuse, RZ, 0xb ;  /* 0x0000000011177211 */ /* 0x080fe400078f58ff */
[----:B------:R-:W-:Y:S02]  /*0b60*/  SHF.R.S32.HI R29, RZ, 0x1f, R0 ;  /* 0x0000001fff1d7819 */ /* 0x000fe40000011400 */
[----:B------:R-:W-:Y:S01]  /*0b70*/  SHF.R.S32.HI R17, RZ, 0x9, R15 ;  /* 0x00000009ff117819 */ /* 0x000fe2000001140f */
[----:B------:R-:W-:Y:S01]  /*0b80*/  IMAD.SHL.U32 R24, R23, 0x80, RZ ;  /* 0x0000008017187824 */ /* 0x000fe200078e00ff */
[----:B------:R-:W-:-:S02]  /*0b90*/  LEA.HI R31, R29, R0, RZ, 0xb ;  /* 0x000000001d1f7211 */ /* 0x000fc400078f58ff */
[----:B------:R-:W-:Y:S02]  /*0ba0*/  LOP3.LUT R29, R15, 0xfffe00, RZ, 0xc0, !PT ;  /* 0x00fffe000f1d7812 */ /* 0x000fe400078ec0ff */
[----:B------:R-:W-:Y:S02]  /*0bb0*/  LEA.HI R15, R17, R17, RZ, 0x2 ;  /* 0x00000011110f7211 */ /* 0x000fe400078f10ff */
[----:B0-----:R-:W-:Y:S02]  /*0bc0*/  LOP3.LUT R33, R31, 0xfff800, RZ, 0xc0, !PT ;  /* 0x00fff8001f217812 */ /* 0x001fe400078ec0ff */
[----:B------:R-:W-:Y:S02]  /*0bd0*/  LOP3.LUT R31, R24, 0xfffc0000, RZ, 0xc0, !PT ;  /* 0xfffc0000181f7812 */ /* 0x000fe400078ec0ff */
[----:B------:R-:W-:Y:S01]  /*0be0*/  LOP3.LUT R24, R15, 0xfffffffc, RZ, 0xc0, !PT ;  /* 0xfffffffc0f187812 */ /* 0x000fe200078ec0ff */
[----:B------:R-:W-:-:S04]  /*0bf0*/  IMAD.U32 R15, RZ, RZ, UR5 ;  /* 0x00000005ff0f7e24 */ /* 0x000fc8000f8e00ff */
[----:B------:R-:W-:Y:S01]  /*0c00*/  IMAD.IADD R17, R17, 0x1, -R24 ;  /* 0x0000000111117824 */ /* 0x000fe200078e0a18 */
[----:B------:R-:W-:Y:S01]  /*0c10*/  P2R R9, PR, RZ, 0x8 ;  /* 0x00000008ff097803 */ /* 0x000fe20000000000 */
[----:B------:R-:W-:-:S03]  /*0c20*/  IMAD.IADD R29, R0, 0x1, -R29 ;  /* 0x00000001001d7824 */ /* 0x000fc600078e0a1d */
[----:B------:R-:W-:Y:S01]  /*0c30*/  ISETP.GE.AND P3, PT, R17, 0x2, PT ;  /* 0x000000021100780c */ /* 0x000fe20003f66270 */
[----:B------:R-:W-:Y:S01]  /*0c40*/  IMAD.IADD R32, R0, 0x1, -R33 ;  /* 0x0000000100207824 */ /* 0x000fe200078e0a21 */
[----:B----4-:R-:W-:Y:S01]  /*0c50*/  SEL R46, R46, RZ, P2 ;  /* 0x000000ff2e2e7207 */ /* 0x010fe20001000000 */
[----:B------:R-:W-:Y:S01]  /*0c60*/  IMAD.U32 R24, RZ, RZ, UR5 ;  /* 0x00000005ff187e24 */ /* 0x000fe2000f8e00ff */
[----:B------:R-:W-:Y:S01]  /*0c70*/  ISETP.GT.AND P2, PT, R15, 0x7f, !P3 ;  /* 0x0000007f0f00780c */ /* 0x000fe20005f44270 */
[----:B------:R-:W-:Y:S01]  /*0c80*/  IMAD R32, R32, 0x100, R31 ;  /* 0x0000010020207824 */ /* 0x000fe200078e021f */
[----:B------:R-:W-:-:S04]  /*0c90*/  LEA R86, R29, UR5, 0x8 ;  /* 0x000000051d567c11 */ /* 0x000fc8000f8e40ff */
[----:B-1----:R-:W-:Y:S02]  /*0ca0*/  IADD3 R34, R86, -0x80, RZ ;  /* 0xffffff8056227810 */ /* 0x002fe40007ffe0ff */
[----:B------:R-:W-:-:S03]  /*0cb0*/  IADD3 R32, R32, UR4, RZ ;  /* 0x0000000420207c10 */ /* 0x000fc6000fffe0ff */
[----:B------:R-:W-:-:S04]  /*0cc0*/  IMAD.WIDE R34, R34, R5, c[0x0][0x170] ;  /* 0x00005c0022227625 */ /* 0x000fc800078e0205 */
[----:B------:R-:W-:Y:S01]  /*0cd0*/  IMAD.WIDE R32, R32, R5, c[0x0][0x160] ;  /* 0x0000580020207625 */ /* 0x000fe200078e0205 */
[----:B--2---:R-:W-:Y:S02]  /*0ce0*/  SEL R49, R49, RZ, P1 ;  /* 0x000000ff31317207 */ /* 0x004fe40000800000 */
[----:B---3--:R-:W-:Y:S02]  /*0cf0*/  SEL R50, R50, RZ, P1 ;  /* 0x000000ff32327207 */ /* 0x008fe40000800000 */
[----:B------:R-:W-:-:S13]  /*0d00*/  ISETP.LT.AND P1, PT, R24, 0x100, P2 ;  /* 0x000001001800780c */ /* 0x000fda0001721270 */
[----:B------:R0:W2:Y:S04]  /*0d10*/  @P1 LDG.E.EL.U16 R51, [R32.64] ;  /* 0x0000000620331981 */ /* 0x0000a8000c2e1500 */
[----:B------:R1:W3:Y:S01]  /*0d20*/  @P1 LDG.E.EL.U16 R52, [R34.64] ;  /* 0x0000000622341981 */ /* 0x0002e2000c2e1500 */
[----:B------:R-:W-:Y:S02]  /*0d30*/  IMAD.U32 R7, R7, 0x10000, RZ ;  /* 0x0001000007077824 */ /* 0x000fe400078e00ff */
[----:B------:R-:W-:-:S03]  /*0d40*/  IMAD.U32 R8, R8, 0x10000, RZ ;  /* 0x0001000008087824 */ /* 0x000fc600078e00ff */
[----:B------:R-:W-:-:S05]  /*0d50*/  LOP3.LUT R7, R7, 0x80000000, RZ, 0x3c, !PT ;  /* 0x8000000007077812 */ /* 0x000fca00078e3cff */
[----:B------:R-:W-:Y:S01]  /*0d60*/  FFMA R7, R7, R8, RZ ;  /* 0x0000000807077223 */ /* 0x000fe200000000ff */
[----:B------:R-:W-:Y:S02]  /*0d70*/  LOP3.LUT R8, R70, 0x180, R71, 0xfe, !PT ;  /* 0x0000018046087812 */ /* 0x000fe400078efe47 */
[----:B------:R-:W-:Y:S02]  /*0d80*/  LOP3.LUT R23, R23, 0xfff800, RZ, 0xc0, !PT ;  /* 0x00fff80017177812 */ /* 0x000fe400078ec0ff */
[----:B------:R-:W-:Y:S02]  /*0d90*/  LEA.HI R40, R97, R8, RZ, 0x9 ;  /* 0x0000000861287211 */ /* 0x000fe400078f48ff */
[----:B------:R-:W-:Y:S02]  /*0da0*/  FSEL R43, R7, RZ, P0 ;  /* 0x000000ff072b7208 */ /* 0x000fe40000000000 */
[----:B------:R-:W-:Y:S02]  /*0db0*/  SHF.R.S32.HI R7, RZ, 0x9, R40 ;  /* 0x00000009ff077819 */ /* 0x000fe40000011428 */
[----:B------:R-:W-:Y:S01]  /*0dc0*/  PLOP3.LUT P0, PT, PT, PT, UP1, 0x40, 0x0 ;  /* 0x000000000000781c */ /* 0x000fe20003f0e818 */
[----:B------:R-:W-:Y:S01]  /*0dd0*/  IMAD.IADD R24, R0, 0x1, -R23 ;  /* 0x0000000100187824 */ /* 0x000fe200078e0a17 */
[----:B------:R-:W-:-:S02]  /*0de0*/  P2R R63, PR, RZ, 0x20 ;  /* 0x00000020ff3f7803 */ /* 0x000fc40000000000 */
[----:B------:R-:W-:Y:S02]  /*0df0*/  ISETP.LT.AND P5, PT, R13, 0x2, P0 ;  /* 0x000000020d00780c */ /* 0x000fe400007a1270 */
[----:B------:R-:W-:Y:S02]  /*0e00*/  LEA.HI R23, R7, R7, RZ, 0x2 ;  /* 0x0000000707177211 */ /* 0x000fe400078f10ff */
[----:B------:R-:W-:Y:S01]  /*0e10*/  PLOP3.LUT P0, PT, PT, PT, UP1, 0x40, 0x0 ;  /* 0x000000000000781c */ /* 0x000fe20003f0e818 */
[----:B------:R-:W-:Y:S01]  /*0e20*/  IMAD R29, R24, 0x100, R31 ;  /* 0x00000100181d7824 */ /* 0x000fe200078e021f */
[----:B------:R-:W-:Y:S02]  /*0e30*/  P2R R15, PR, RZ, 0x4 ;  /* 0x00000004ff0f7803 */ /* 0x000fe40000000000 */
[----:B------:R-:W-:Y:S02]  /*0e40*/  LOP3.LUT R24, R23, 0xfffffffc, RZ, 0xc0, !PT ;  /* 0xfffffffc17187812 */ /* 0x000fe400078ec0ff */
[----:B------:R-:W-:-:S02]  /*0e50*/  ISETP.LT.AND P2, PT, R22, 0x2, P0 ;  /* 0x000000021600780c */ /* 0x000fc40000741270 */
[----:B------:R-:W-:Y:S01]  /*0e60*/  SHF.R.S32.HI R23, RZ, 0x1f, R8 ;  /* 0x0000001fff177819 */ /* 0x000fe20000011408 */
[----:B------:R4:W5:Y:S01]  /*0e70*/  @P5 LDG.E.EL.U16 R59, [R26.64] ;  /* 0x000000061a3b5981 */ /* 0x000962000c2e1500 */
[----:B------:R-:W-:Y:S02]  /*0e80*/  ISETP.LT.AND P0, PT, R45, 0x100, !P4 ;  /* 0x000001002d00780c */ /* 0x000fe40006701270 */
[----:B------:R-:W-:Y:S02]  /*0e90*/  LEA R38, R95, UR5, 0x8 ;  /* 0x000000055f267c11 */ /* 0x000fe4000f8e40ff */
[----:B0-----:R-:W-:Y:S02]  /*0ea0*/  IADD3 R32, R37, UR5, RZ ;  /* 0x0000000525207c10 */ /* 0x001fe4000fffe0ff */
[----:B------:R-:W-:Y:S01]  /*0eb0*/  LEA.HI R23, R23, R8, RZ, 0xb ;  /* 0x0000000817177211 */ /* 0x000fe200078f58ff */
[----:B------:R-:W-:-:S03]  /*0ec0*/  IMAD.WIDE R38, R38, R5, c[0x0][0x168] ;  /* 0x00005a0026267625 */ /* 0x000fc600078e0205 */
[C---:B----4-:R-:W-:Y:S01]  /*0ed0*/  LOP3.LUT R27, R23.reuse, 0xfff800, RZ, 0xc0, !PT ;  /* 0x00fff800171b7812 */ /* 0x050fe200078ec0ff */
[----:B------:R-:W-:Y:S01]  /*0ee0*/  IMAD.WIDE R32, R32, R5, c[0x0][0x160] ;  /* 0x0000580020207625 */ /* 0x000fe200078e0205 */
[----:B------:R0:W4:Y:S03]  /*0ef0*/  @P2 LDG.E.EL.U16 R55, [R38.64] ;  /* 0x0000000626372981 */ /* 0x000126000c2e1500 */
[----:B------:R-:W-:Y:S02]  /*0f00*/  IMAD.SHL.U32 R26, R23, 0x80, RZ ;  /* 0x00000080171a7824 */ /* 0x000fe400078e00ff */
[----:B------:R-:W-:Y:S01]  /*0f10*/  IMAD.U32 R65, RZ, RZ, UR5 ;  /* 0x00000005ff417e24 */ /* 0x000fe2000f8e00ff */
[----:B-1----:R-:W-:Y:S01]  /*0f20*/  IADD3 R34, R19, UR5, RZ ;  /* 0x0000000513227c10 */ /* 0x002fe2000fffe0ff */
[----:B------:R1:W4:Y:S01]  /*0f30*/  @P0 LDG.E.EL.U16 R58, [R32.64] ;  /* 0x00000006203a0981 */ /* 0x000322000c2e1500 */
[----:B------:R-:W-:Y:S01]  /*0f40*/  P2R R41, PR, RZ, 0x1 ;  /* 0x00000001ff297803 */ /* 0x000fe20000000000 */
[----:B------:R-:W-:Y:S01]  /*0f50*/  IMAD.IADD R23, R8, 0x1, -R27 ;  /* 0x0000000108177824 */ /* 0x000fe200078e0a1b */
[----:B0-----:R-:W-:-:S02]  /*0f60*/  LOP3.LUT R38, R26, 0xfffc0000, RZ, 0xc0, !PT ;  /* 0xfffc00001a267812 */ /* 0x001fc400078ec0ff */
[----:B------:R-:W-:Y:S01]  /*0f70*/  ISETP.LT.AND P0, PT, R65, 0x100, !P3 ;  /* 0x000001004100780c */ /* 0x000fe20005f01270 */
[--C-:B------:R-:W-:Y:S01]  /*0f80*/  IMAD.IADD R7, R7, 0x1, -R24.reuse ;  /* 0x0000000107077824 */ /* 0x100fe200078e0a18 */
[----:B------:R-:W-:Y:S01]  /*0f90*/  PRMT R24, RZ, 0x7610, R24 ;  /* 0x00007610ff187816 */ /* 0x000fe20000000018 */
[----:B------:R-:W-:Y:S01]  /*0fa0*/  IMAD.WIDE R34, R34, R5, c[0x0][0x160] ;  /* 0x0000580022227625 */ /* 0x000fe200078e0205 */
[----:B------:R-:W-:-:S03]  /*0fb0*/  IADD3 R44, R29, UR5, RZ ;  /* 0x000000051d2c7c10 */ /* 0x000fc6000fffe0ff */
[----:B------:R-:W-:Y:S01]  /*0fc0*/  IMAD R29, R23, 0x100, R38 ;  /* 0x00000100171d7824 */ /* 0x000fe200078e0226 */
[----:B------:R0:W4:Y:S01]  /*0fd0*/  @P5 LDG.E.EL.U16 R24, [R34.64] ;  /* 0x0000000622185981 */ /* 0x000122000c2e1500 */
[----:B------:R-:W-:-:S03]  /*0fe0*/  IMAD.WIDE R26, R44, R5, c[0x0][0x160] ;  /* 0x000058002c1a7625 */ /* 0x000fc600078e0205 */
[----:B-1----:R-:W-:Y:S02]  /*0ff0*/  IADD3 R32, R29, UR5, RZ ;  /* 0x000000051d207c10 */ /* 0x002fe4000fffe0ff */
[----:B------:R1:W4:Y:S01]  /*1000*/  @P0 LDG.E.EL.U16 R57, [R26.64] ;  /* 0x000000061a390981 */ /* 0x000322000c2e1500 */
[----:B0-----:R-:W-:Y:S01]  /*1010*/  IADD3 R34, R30, UR5, RZ ;  /* 0x000000051e227c10 */ /* 0x001fe2000fffe0ff */
[----:B------:R-:W-:Y:S01]  /*1020*/  UISETP.GE.AND UP2, UPT, UR5, 0x80, UPT ;  /* 0x000000800500788c */ /* 0x000fe2000bf46270 */
[----:B-1----:R-:W-:-:S04]  /*1030*/  IMAD.WIDE R26, R32, R5, c[0x0][0x160] ;  /* 0x00005800201a7625 */ /* 0x002fc800078e0205 */
[----:B------:R-:W-:Y:S01]  /*1040*/  IMAD.WIDE R32, R34, R5, c[0x0][0x160] ;  /* 0x0000580022207625 */ /* 0x000fe200078e0205 */
[----:B------:R-:W-:Y:S02]  /*1050*/  IADD3 R34, R19, UR8, RZ ;  /* 0x0000000813227c10 */ /* 0x000fe4000fffe0ff */
[----:B------:R-:W-:Y:S02]  /*1060*/  SHF.R.S32.HI R19, RZ, 0x1f, R8 ;  /* 0x0000001fff137819 */ /* 0x000fe40000011408 */
[----:B------:R-:W-:Y:S02]  /*1070*/  P2R R36, PR, RZ, 0x20 ;  /* 0x00000020ff247803 */ /* 0x000fe40000000000 */
[----:B------:R-:W-:Y:S02]  /*1080*/  PLOP3.LUT P5, PT, PT, PT, UP2, 0x40, 0x0 ;  /* 0x000000000000781c */ /* 0x000fe40003fae828 */
[----:B------:R-:W-:Y:S01]  /*1090*/  LEA.HI R19, R19, R8, RZ, 0xb ;  /* 0x0000000813137211 */ /* 0x000fe200078f58ff */
[----:B------:R-:W-:Y:S01]  /*10a0*/  IMAD.U32 R35, RZ, RZ, UR5 ;  /* 0x00000005ff237e24 */ /* 0x000fe2000f8e00ff */
[----:B------:R-:W-:-:S02]  /*10b0*/  ISETP.LT.AND P5, PT, R13, 0x2, P5 ;  /* 0x000000020d00780c */ /* 0x000fc40002fa1270 */
[----:B------:R-:W-:Y:S02]  /*10c0*/  LOP3.LUT R19, R19, 0xfff800, RZ, 0xc0, !PT ;  /* 0x00fff80013137812 */ /* 0x000fe400078ec0ff */
[----:B------:R-:W-:-:S03]  /*10d0*/  PRMT R23, RZ, 0x7610, R23 ;  /* 0x00007610ff177816 */ /* 0x000fc60000000017 */
[----:B------:R-:W-:Y:S01]  /*10e0*/  IMAD.IADD R19, R8, 0x1, -R19 ;  /* 0x0000000108137824 */ /* 0x000fe200078e0a13 */
[----:B------:R-:W-:Y:S02]  /*10f0*/  PRMT R64, RZ, 0x7610, R64 ;  /* 0x00007610ff407816 */ /* 0x000fe40000000040 */
[----:B------:R-:W-:Y:S01]  /*1100*/  P2R R31, PR, RZ, 0x4 ;  /* 0x00000004ff1f7803 */ /* 0x000fe20000000000 */
[----:B------:R0:W4:Y:S01]  /*1110*/  @P2 LDG.E.EL.U16 R23, [R32.64] ;  /* 0x0000000620172981 */ /* 0x000122000c2e1500 */
[----:B------:R-:W-:Y:S01]  /*1120*/  IMAD R38, R19, 0x100, R38 ;  /* 0x0000010013267824 */ /* 0x000fe200078e0226 */
[----:B------:R-:W-:Y:S02]  /*1130*/  PLOP3.LUT P2, PT, PT, PT, UP2, 0x40, 0x0 ;  /* 0x000000000000781c */ /* 0x000fe40003f4e828 */
[----:B------:R-:W-:Y:S02]  /*1140*/  PRMT R56, RZ, 0x7610, R56 ;  /* 0x00007610ff387816 */ /* 0x000fe40000000038 */
[----:B------:R-:W-:-:S02]  /*1150*/  ISETP.LT.AND P2, PT, R22, 0x2, P2 ;  /* 0x000000021600780c */ /* 0x000fc40001741270 */
[----:B0-----:R-:W-:Y:S02]  /*1160*/  IADD3 R32, R30, UR8, RZ ;  /* 0x000000081e207c10 */ /* 0x001fe4000fffe0ff */
[----:B------:R-:W-:-:S03]  /*1170*/  PRMT R29, RZ, 0x7610, R29 ;  /* 0x00007610ff1d7816 */ /* 0x000fc6000000001d */
[----:B------:R-:W-:-:S06]  /*1180*/  IMAD.WIDE R32, R32, R5, c[0x0][0x160] ;  /* 0x0000580020207625 */ /* 0x000fcc00078e0205 */
[----:B------:R0:W4:Y:S01]  /*1190*/  @P2 LDG.E.EL.U16 R29, [R32.64] ;  /* 0x00000006201d2981 */ /* 0x000122000c2e1500 */
[----:B------:R-:W-:Y:S02]  /*11a0*/  PRMT R53, RZ, 0x7610, R53 ;  /* 0x00007610ff357816 */ /* 0x000fe40000000035 */
[----:B------:R-:W-:Y:S02]  /*11b0*/  P2R R39, PR, RZ, 0x1 ;  /* 0x00000001ff277803 */ /* 0x000fe40000000000 */
[----:B------:R-:W-:-:S04]  /*11c0*/  PLOP3.LUT P0, PT, PT, PT, UP1, 0x40, 0x0 ;  /* 0x000000000000781c */ /* 0x000fc80003f0e818 */
[----:B------:R-:W-:Y:S02]  /*11d0*/  ISETP.LT.AND P0, PT, R2, 0x2, P0 ;  /* 0x000000020200780c */ /* 0x000fe40000701270 */
[----:B------:R-:W-:Y:S02]  /*11e0*/  PRMT R19, RZ, 0x7610, R19 ;  /* 0x00007610ff137816 */ /* 0x000fe40000000013 */
[----:B------:R-:W-:Y:S02]  /*11f0*/  PRMT R68, RZ, 0x7610, R68 ;  /* 0x00007610ff447816 */ /* 0x000fe40000000044 */
[----:B--2---:R-:W-:Y:S02]  /*1200*/  SEL R51, R51, RZ, P1 ;  /* 0x000000ff33337207 */ /* 0x004fe40000800000 */
[----:B---3--:R-:W-:Y:S02]  /*1210*/  SEL R52, R52, RZ, P1 ;  /* 0x000000ff34347207 */ /* 0x008fe40000800000 */
[----:B------:R-:W-:-:S04]  /*1220*/  ISETP.GE.AND P1, PT, R7, 0x2, PT ;  /* 0x000000020700780c */ /* 0x000fc80003f26270 */
[----:B------:R-:W-:Y:S01]  /*1230*/  ISETP.LT.AND P6, PT, R35, 0x100, !P1 ;  /* 0x000001002300780c */ /* 0x000fe20004fc1270 */
[----:B------:R-:W-:-:S05]  /*1240*/  IMAD.WIDE R34, R34, R5, c[0x0][0x160] ;  /* 0x0000580022227625 */ /* 0x000fca00078e0205 */
[----:B------:R1:W2:Y:S01]  /*1250*/  @P5 LDG.E.EL.U16 R64, [R34.64] ;  /* 0x0000000622405981 */ /* 0x0002a2000c2e1500 */
[----:B------:R-:W-:Y:S02]  /*1260*/  P2R R37, PR, RZ, 0x40 ;  /* 0x00000040ff257803 */ /* 0x000fe40000000000 */
[----:B------:R-:W-:-:S04]  /*1270*/  P2R R66, PR, RZ, 0x40 ;  /* 0x00000040ff427803 */ /* 0x000fc80000000000 */
[----:B------:R3:W4:Y:S01]  /*1280*/  @P6 LDG.E.EL.U16 R56, [R26.64] ;  /* 0x000000061a386981 */ /* 0x000722000c2e1500 */
[----:B-1----:R-:W-:Y:S02]  /*1290*/  LOP3.LUT R35, R40, 0xfffe00, RZ, 0xc0, !PT ;  /* 0x00fffe0028237812 */ /* 0x002fe400078ec0ff */
[----:B------:R-:W-:Y:S01]  /*12a0*/  IADD3 R34, R38, UR4, RZ ;  /* 0x0000000426227c10 */ /* 0x000fe2000fffe0ff */
[----:B------:R-:W-:Y:S02]  /*12b0*/  IMAD.U32 R38, RZ, RZ, UR5 ;  /* 0x00000005ff267e24 */ /* 0x000fe4000f8e00ff */
[----:B------:R-:W-:Y:S02]  /*12c0*/  IMAD.IADD R35, R8, 0x1, -R35 ;  /* 0x0000000108237824 */ /* 0x000fe400078e0a23 */
[----:B------:R-:W-:Y:S01]  /*12d0*/  IMAD.U32 R40, RZ, RZ, UR5 ;  /* 0x00000005ff287e24 */ /* 0x000fe2000f8e00ff */
[----:B------:R-:W-:Y:S02]  /*12e0*/  ISETP.GT.AND P6, PT, R38, 0x7f, !P1 ;  /* 0x0000007f2600780c */ /* 0x000fe40004fc4270 */
[----:B------:R-:W-:-:S02]  /*12f0*/  LEA R80, R35, UR5, 0x8 ;  /* 0x0000000523507c11 */ /* 0x000fc4000f8e40ff */
[----:B------:R-:W-:Y:S02]  /*1300*/  P2R R60, PR, RZ, 0x40 ;  /* 0x00000040ff3c7803 */ /* 0x000fe40000000000 */
[----:B------:R-:W-:Y:S02]  /*1310*/  ISETP.LT.AND P6, PT, R40, 0x100, P6 ;  /* 0x000001002800780c */ /* 0x000fe400037c1270 */
[----:B0-----:R-:W-:Y:S01]  /*1320*/  IADD3 R32, R80, -0x80, RZ ;  /* 0xffffff8050207810 */ /* 0x001fe20007ffe0ff */
[----:B------:R-:W-:Y:S01]  /*1330*/  IMAD.WIDE R34, R34, R5, c[0x0][0x160] ;  /* 0x0000580022227625 */ /* 0x000fe200078e0205 */
[----:B------:R-:W-:-:S03]  /*1340*/  PRMT R40, RZ, 0x7610, R40 ;  /* 0x00007610ff287816 */ /* 0x000fc60000000028 */
[----:B------:R-:W-:Y:S01]  /*1350*/  IMAD.WIDE R32, R32, R5, c[0x0][0x170] ;  /* 0x00005c0020207625 */ /* 0x000fe200078e0205 */
[----:B------:R-:W-:-:S05]  /*1360*/  P2R R61, PR, RZ, 0x40 ;  /* 0x00000040ff3d7803 */ /* 0x000fca0000000000 */
[----:B------:R0:W4:Y:S04]  /*1370*/  @P6 LDG.E.EL.U16 R53, [R34.64] ;  /* 0x0000000622356981 */ /* 0x000128000c2e1500 */
[----:B------:R1:W4:Y:S01]  /*1380*/  @P6 LDG.E.EL.U16 R40, [R32.64] ;  /* 0x0000000620286981 */ /* 0x000322000c2e1500 */
[----:B------:R-:W-:Y:S02]  /*1390*/  ISETP.LT.AND P6, PT, R45, 0x100, !P4 ;  /* 0x000001002d00780c */ /* 0x000fe400067c1270 */
[----:B---3--:R-:W-:Y:S01]  /*13a0*/  IADD3 R26, R28, UR5, RZ ;  /* 0x000000051c1a7c10 */ /* 0x008fe2000fffe0ff */
[----:B------:R-:W-:Y:S01]  /*13b0*/  IMAD.WIDE R44, R90, R5, c[0x0][0x168] ;  /* 0x00005a005a2c7625 */ /* 0x000fe200078e0205 */
[----:B------:R-:W-:-:S03]  /*13c0*/  PRMT R38, RZ, 0x7610, R38 ;  /* 0x00007610ff267816 */ /* 0x000fc60000000026 */
[----:B------:R-:W-:-:S05]  /*13d0*/  IMAD.WIDE R26, R26, R5, c[0x0][0x160] ;  /* 0x000058001a1a7625 */ /* 0x000fca00078e0205 */
[----:B------:R3:W4:Y:S04]  /*13e0*/  @P0 LDG.E.EL.U16 R19, [R26.64] ;  /* 0x000000061a130981 */ /* 0x000728000c2e1500 */
[----:B------:R0:W4:Y:S01]  /*13f0*/  @P6 LDG.E.EL.U16 R38, [R44.64] ;  /* 0x000000062c266981 */ /* 0x000122000c2e1500 */
[----:B------:R-:W-:Y:S01]  /*1400*/  ISETP.LT.AND P6, PT, R65, 0x100, !P3 ;  /* 0x000001004100780c */ /* 0x000fe20005fc1270 */
[----:B---3--:R-:W-:Y:S02]  /*1410*/  IMAD.U32 R26, R25, 0x10000, RZ ;  /* 0x00010000191a7824 */ /* 0x008fe400078e00ff */
[----:B------:R-:W-:Y:S02]  /*1420*/  IMAD.U32 R27, R42, 0x10000, RZ ;  /* 0x000100002a1b7824 */ /* 0x000fe400078e00ff */
[----:B0-----:R-:W-:-:S02]  /*1430*/  IMAD.WIDE R34, R86, R5, c[0x0][0x168] ;  /* 0x00005a0056227625 */ /* 0x001fc400078e0205 */
[----:B------:R-:W-:Y:S01]  /*1440*/  FFMA R27, R26, R27, R43 ;  /* 0x0000001b1a1b7223 */ /* 0x000fe2000000002b */
[----:B------:R-:W-:Y:S02]  /*1450*/  PRMT R26, RZ, 0x7610, R26 ;  /* 0x00007610ff1a7816 */ /* 0x000fe4000000001a */
[----:B------:R-:W-:-:S04]  /*1460*/  IADD3 R44, R28, UR8, RZ ;  /* 0x000000081c2c7c10 */ /* 0x000fc8000fffe0ff */
[----:B------:R0:W3:Y:S01]  /*1470*/  @P6 LDG.E.EL.U16 R26, [R34.64] ;  /* 0x00000006221a6981 */ /* 0x0000e2000c2e1500 */
[----:B------:R-:W-:Y:S01]  /*1480*/  ISETP.NE.AND P6, PT, R66, RZ, PT ;  /* 0x000000ff4200720c */ /* 0x000fe20003fc5270 */
[----:B-1----:R-:W-:Y:S01]  /*1490*/  IMAD.WIDE R32, R80, R5, c[0x0][0x168] ;  /* 0x00005a0050207625 */ /* 0x002fe200078e0205 */
[----:B------:R-:W-:-:S03]  /*14a0*/  PRMT R25, RZ, 0x7610, R25 ;  /* 0x00007610ff197816 */ /* 0x000fc60000000019 */
[----:B0-----:R-:W-:Y:S01]  /*14b0*/  IMAD.WIDE R34, R44, R5, c[0x0][0x160] ;  /* 0x000058002c227625 */ /* 0x001fe200078e0205 */
[----:B------:R-:W-:-:S07]  /*14c0*/  IADD3 R44, R76, 0x80, RZ ;  /* 0x000000804c2c7810 */ /* 0x000fce0007ffe0ff */
[----:B------:R0:W3:Y:S02]  /*14d0*/  @P6 LDG.E.EL.U16 R25, [R32.64] ;  /* 0x0000000620196981 */ /* 0x0000e4000c2e1500 */
[----:B0-----:R-:W-:-:S05]  /*14e0*/  IMAD.WIDE R32, R44, R5, c[0x0][0x170] ;  /* 0x00005c002c207625 */ /* 0x001fca00078e0205 */
[----:B------:R0:W3:Y:S01]  /*14f0*/  @P5 LDG.E.EL.U16 R68, [R32.64] ;  /* 0x0000000620445981 */ /* 0x0000e2000c2e1500 */
[----:B------:R-:W-:Y:S01]  /*1500*/  ISETP.NE.AND P6, PT, R54, RZ, PT ;  /* 0x000000ff3600720c */ /* 0x000fe20003fc5270 */
[----:B------:R-:W-:Y:S01]  /*1510*/  IMAD.WIDE R42, R96, R5, c[0x0][0x168] ;  /* 0x00005a00602a7625 */ /* 0x000fe200078e0205 */
[----:B------:R-:W-:Y:S02]  /*1520*/  PRMT R54, RZ, 0x7610, R54 ;  /* 0x00007610ff367816 */ /* 0x000fe40000000036 */
[----:B------:R-:W-:-:S04]  /*1530*/  P2R R30, PR, RZ, 0x1 ;  /* 0x00000001ff1e7803 */ /* 0x000fc80000000000 */
[----:B------:R1:W4:Y:S01]  /*1540*/  @P0 LDG.E.EL.U16 R54, [R42.64] ;  /* 0x000000062a360981 */ /* 0x000322000c2e1500 */
[----:B------:R-:W-:Y:S01]  /*1550*/  PLOP3.LUT P0, PT, PT, PT, UP2, 0x40, 0x0 ;  /* 0x000000000000781c */ /* 0x000fe20003f0e828 */
[----:B------:R-:W-:-:S03]  /*1560*/  IMAD.U32 R48, R48, 0x10000, RZ ;  /* 0x0001000030307824 */ /* 0x000fc600078e00ff */
[----:B------:R-:W-:Y:S01]  /*1570*/  ISETP.LT.AND P0, PT, R2, 0x2, P0 ;  /* 0x000000020200780c */ /* 0x000fe20000701270 */
[----:B------:R-:W-:Y:S01]  /*1580*/  IMAD.U32 R44, R49, 0x10000, RZ ;  /* 0x00010000312c7824 */ /* 0x000fe200078e00ff */
[----:B------:R-:W-:Y:S01]  /*1590*/  PRMT R28, RZ, 0x7610, R28 ;  /* 0x00007610ff1c7816 */ /* 0x000fe2000000001c */
[----:B-1----:R-:W-:Y:S01]  /*15a0*/  IMAD.U32 R42, R47, 0x10000, RZ ;  /* 0x000100002f2a7824 */ /* 0x002fe200078e00ff */
[----:B------:R-:W-:Y:S02]  /*15b0*/  LOP3.LUT R47, R48, 0x80000000, RZ, 0x3c, !PT ;  /* 0x80000000302f7812 */ /* 0x000fe400078e3cff */
[----:B------:R-:W-:-:S03]  /*15c0*/  SHF.R.S32.HI R43, RZ, 0x1f, R10 ;  /* 0x0000001fff2b7819 */ /* 0x000fc6000001140a */
[----:B------:R-:W-:Y:S01]  /*15d0*/  FFMA R47, R47, R42, RZ ;  /* 0x0000002a2f2f7223 */ /* 0x000fe200000000ff */
[----:B------:R-:W-:-:S03]  /*15e0*/  IMAD.U32 R42, RZ, RZ, UR5 ;  /* 0x00000005ff2a7e24 */ /* 0x000fc6000f8e00ff */
[----:B------:R1:W4:Y:S01]  /*15f0*/  @P0 LDG.E.EL.U16 R28, [R34.64] ;  /* 0x00000006221c0981 */ /* 0x000322000c2e1500 */
[----:B------:R-:W-:Y:S01]  /*1600*/  LOP3.LUT R44, R44, 0x80000000, RZ, 0x3c, !PT ;  /* 0x800000002c2c7812 */ /* 0x000fe200078e3cff */
[----:B------:R-:W-:Y:S01]  /*1610*/  IMAD.U32 R18, R18, 0x10000, RZ ;  /* 0x0001000012127824 */ /* 0x000fe200078e00ff */
[----:B------:R-:W-:Y:S02]  /*1620*/  LEA.HI R43, R43, R10, RZ, 0xb ;  /* 0x0000000a2b2b7211 */ /* 0x000fe400078f58ff */
[----:B------:R-:W-:Y:S01]  /*1630*/  ISETP.LT.AND P6, PT, R42, 0x80, !P6 ;  /* 0x000000802a00780c */ /* 0x000fe200077c1270 */
[----:B-1----:R-:W-:Y:S02]  /*1640*/  IMAD.U32 R35, R50, 0x10000, RZ ;  /* 0x0001000032237824 */ /* 0x002fe400078e00ff */
[----:B------:R-:W-:Y:S02]  /*1650*/  IMAD.SHL.U32 R75, R43, 0x80, RZ ;  /* 0x000000802b4b7824 */ /* 0x000fe400078e00ff */
[----:B------:R-:W-:Y:S01]  /*1660*/  FFMA R44, R44, R35, RZ ;  /* 0x000000232c2c7223 */ /* 0x000fe200000000ff */
[----:B------:R-:W-:Y:S01]  /*1670*/  IMAD.U32 R35, R46, 0x10000, RZ ;  /* 0x000100002e237824 */ /* 0x000fe200078e00ff */
[----:B------:R-:W-:-:S02]  /*1680*/  LOP3.LUT R46, R18, 0x80000000, RZ, 0x3c, !PT ;  /* 0x80000000122e7812 */ /* 0x000fc400078e3cff */
[----:B------:R-:W-:Y:S02]  /*1690*/  LOP3.LUT R43, R43, 0xfff800, RZ, 0xc0, !PT ;  /* 0x00fff8002b2b7812 */ /* 0x000fe400078ec0ff */
[----:B------:R-:W-:Y:S02]  /*16a0*/  SHF.R.S32.HI R18, RZ, 0x1f, R11 ;  /* 0x0000001fff127819 */ /* 0x000fe4000001140b */
[----:B------:R-:W-:Y:S01]  /*16b0*/  PRMT R65, RZ, 0x7610, R65 ;  /* 0x00007610ff417816 */ /* 0x000fe20000000041 */
[----:B------:R-:W-:Y:S01]  /*16c0*/  IMAD.IADD R34, R10, 0x1, -R43 ;  /* 0x000000010a227824 */ /* 0x000fe200078e0a2b */
[----:B------:R-:W-:Y:S01]  /*16d0*/  LOP3.LUT R75, R75, 0xfffc0000, RZ, 0xc0, !PT ;  /* 0xfffc00004b4b7812 */ /* 0x000fe200078ec0ff */
[----:B------:R-:W-:Y:S01]  /*16e0*/  IMAD.U32 R12, R12, 0x10000, RZ ;  /* 0x000100000c0c7824 */ /* 0x000fe200078e00ff */
[----:B------:R-:W-:Y:S01]  /*16f0*/  LEA.HI R18, R18, R11, RZ, 0xb ;  /* 0x0000000b12127211 */ /* 0x000fe200078f58ff */
[----:B------:R-:W-:Y:S01]  /*1700*/  IMAD.U32 R42, R51, 0x10000, RZ ;  /* 0x00010000332a7824 */ /* 0x000fe200078e00ff */
[----:B------:R0:W4:Y:S01]  /*1710*/  @P6 LDG.E.EL.U16 R65, [R32.64] ;  /* 0x0000000620416981 */ /* 0x000122000c2e1500 */
[----:B------:R-:W-:Y:S01]  /*1720*/  IMAD.U32 R16, R16, 0x10000, RZ ;  /* 0x0001000010107824 */ /* 0x000fe200078e00ff */
[----:B------:R-:W-:Y:S01]  /*1730*/  LOP3.LUT R45, R12, 0x80000000, RZ, 0x3c, !PT ;  /* 0x800000000c2d7812 */ /* 0x000fe200078e3cff */
[C---:B------:R-:W-:Y:S01]  /*1740*/  IMAD.SHL.U32 R89, R18.reuse, 0x80, RZ ;  /* 0x0000008012597824 */ /* 0x040fe200078e00ff */
[----:B------:R-:W-:-:S02]  /*1750*/  LOP3.LUT R18, R18, 0xfff800, RZ, 0xc0, !PT ;  /* 0x00fff80012127812 */ /* 0x000fc400078ec0ff */
[----:B------:R-:W-:Y:S01]  /*1760*/  LOP3.LUT R42, R42, 0x80000000, RZ, 0x3c, !PT ;  /* 0x800000002a2a7812 */ /* 0x000fe200078e3cff */
[----:B0-----:R-:W-:Y:S01]  /*1770*/  IMAD R32, R34, 0x100, R75 ;  /* 0x0000010022207824 */ /* 0x001fe200078e024b */
[----:B------:R-:W-:Y:S01]  /*1780*/  LOP3.LUT R89, R89, 0xfffc0000, RZ, 0xc0, !PT ;  /* 0xfffc000059597812 */ /* 0x000fe200078ec0ff */
[----:B------:R-:W-:Y:S01]  /*1790*/  IMAD.U32 R33, R52, 0x10000, RZ ;  /* 0x0001000034217824 */ /* 0x000fe200078e00ff */
[----:B------:R-:W-:Y:S01]  /*17a0*/  FFMA R45, R45, R16, RZ ;  /* 0x000000102d2d7223 */ /* 0x000fe200000000ff */
[----:B------:R-:W-:Y:S01]  /*17b0*/  IMAD.IADD R18, R11, 0x1, -R18 ;  /* 0x000000010b127824 */ /* 0x000fe200078e0a12 */
[----:B------:R-:W-:Y:S01]  /*17c0*/  IADD3 R32, R32, UR8, RZ ;  /* 0x0000000820207c10 */ /* 0x000fe2000fffe0ff */
[----:B------:R-:W-:Y:S01]  /*17d0*/  IMAD.U32 R16, RZ, RZ, UR5 ;  /* 0x00000005ff107e24 */ /* 0x000fe2000f8e00ff */
[----:B------:R-:W-:Y:S01]  /*17e0*/  FFMA R42, R42, R33, RZ ;  /* 0x000000212a2a7223 */ /* 0x000fe200000000ff */
[----:B------:R-:W-:Y:S01]  /*17f0*/  PRMT R48, RZ, 0x7610, R48 ;  /* 0x00007610ff307816 */ /* 0x000fe20000000030 */
[----:B------:R-:W-:-:S02]  /*1800*/  IMAD R18, R18, 0x100, R89 ;  /* 0x0000010012127824 */ /* 0x000fc400078e0259 */
[----:B------:R-:W-:Y:S01]  /*1810*/  IMAD.WIDE R32, R32, R5, c[0x0][0x160] ;  /* 0x0000580020207625 */ /* 0x000fe200078e0205 */
[----:B------:R-:W-:Y:S02]  /*1820*/  ISETP.LT.AND P4, PT, R16, 0x80, !P4 ;  /* 0x000000801000780c */ /* 0x000fe40006781270 */
[----:B------:R-:W-:Y:S02]  /*1830*/  IADD3 R34, R18, UR8, RZ ;  /* 0x0000000812227c10 */ /* 0x000fe4000fffe0ff */
[----:B------:R0:W4:Y:S01]  /*1840*/  @P6 LDG.E.EL.U16 R48, [R32.64] ;  /* 0x0000000620306981 */ /* 0x000122000c2e1500 */
[----:B------:R-:W-:Y:S01]  /*1850*/  FFMA R46, R46, R35, RZ ;  /* 0x000000232e2e7223 */ /* 0x000fe200000000ff */
[----:B------:R-:W-:Y:S01]  /*1860*/  PRMT R12, RZ, 0x7610, R12 ;  /* 0x00007610ff0c7816 */ /* 0x000fe2000000000c */
[----:B------:R-:W-:Y:S01]  /*1870*/  IMAD.WIDE R34, R34, R5, c[0x0][0x160] ;  /* 0x0000580022227625 */ /* 0x000fe200078e0205 */
[----:B------:R-:W-:-:S05]  /*1880*/  PRMT R16, RZ, 0x7610, R16 ;  /* 0x00007610ff107816 */ /* 0x000fca0000000010 */
[----:B------:R1:W4:Y:S01]  /*1890*/  @P4 LDG.E.EL.U16 R12, [R34.64] ;  /* 0x00000006220c4981 */ /* 0x000322000c2e1500 */
[----:B0-----:R-:W-:Y:S02]  /*18a0*/  IADD3 R32, R90, 0x80, RZ ;  /* 0x000000805a207810 */ /* 0x001fe40007ffe0ff */
[----:B--2---:R-:W-:-:S05]  /*18b0*/  SEL R64, R64, RZ, P5 ;  /* 0x000000ff40407207 */ /* 0x004fca0002800000 */
[----:B------:R-:W-:Y:S01]  /*18c0*/  IMAD.U32 R33, R64, 0x10000, RZ ;  /* 0x0001000040217824 */ /* 0x000fe200078e00ff */
[----:B---3--:R-:W-:-:S05]  /*18d0*/  SEL R52, R68, RZ, P5 ;  /* 0x000000ff44347207 */ /* 0x008fca0002800000 */
[----:B------:R-:W-:-:S04]  /*18e0*/  IMAD.U32 R52, R52, 0x10000, RZ ;  /* 0x0001000034347824 */ /* 0x000fc800078e00ff */
[----:B------:R-:W-:Y:S01]  /*18f0*/  FMUL R52, R33, R52 ;  /* 0x0000003421347220 */ /* 0x000fe20000400000 */
[----:B------:R-:W-:-:S05]  /*1900*/  IMAD.WIDE R32, R32, R5, c[0x0][0x170] ;  /* 0x00005c0020207625 */ /* 0x000fca00078e0205 */
[----:B------:R0:W2:Y:S01]  /*1910*/  @P4 LDG.E.EL.U16 R16, [R32.64] ;  /* 0x0000000620104981 */ /* 0x0000a2000c2e1500 */
[----:B-1----:R-:W-:-:S04]  /*1920*/  SHF.R.S32.HI R35, RZ, 0x1f, R0 ;  /* 0x0000001fff237819 */ /* 0x002fc80000011400 */
[----:B------:R-:W-:-:S05]  /*1930*/  LEA.HI R35, R35, R0, RZ, 0xb ;  /* 0x0000000023237211 */ /* 0x000fca00078f58ff */
[C---:B------:R-:W-:Y:S01]  /*1940*/  IMAD.SHL.U32 R85, R35.reuse, 0x80, RZ ;  /* 0x0000008023557824 */ /* 0x040fe200078e00ff */
[----:B------:R-:W-:-:S04]  /*1950*/  LOP3.LUT R35, R35, 0xfff800, RZ, 0xc0, !PT ;  /* 0x00fff80023237812 */ /* 0x000fc800078ec0ff */
[----:B------:R-:W-:Y:S02]  /*1960*/  LOP3.LUT R85, R85, 0xfffc0000, RZ, 0xc0, !PT ;  /* 0xfffc000055557812 */ /* 0x000fe400078ec0ff */
[----:B------:R-:W-:Y:S02]  /*1970*/  P2R R66, PR, RZ, 0x10 ;  /* 0x00000010ff427803 */ /* 0x000fe40000000000 */
[----:B0-----:R-:W-:Y:S02]  /*1980*/  IADD3 R32, R86, 0x80, RZ ;  /* 0x0000008056207810 */ /* 0x001fe40007ffe0ff */
[----:B----4-:R-:W-:-:S05]  /*1990*/  SEL R12, R12, RZ, P4 ;  /* 0x000000ff0c0c7207 */ /* 0x010fca0002000000 */
[----:B------:R-:W-:Y:S02]  /*19a0*/  IMAD.U32 R33, R12, 0x10000, RZ ;  /* 0x000100000c217824 */ /* 0x000fe400078e00ff */
[----:B------:R-:W-:-:S04]  /*19b0*/  IMAD.IADD R12, R0, 0x1, -R35 ;  /* 0x00000001000c7824 */ /* 0x000fc800078e0a23 */
[----:B------:R-:W-:-:S05]  /*19c0*/  IMAD R12, R12, 0x100, R85 ;  /* 0x000001000c0c7824 */ /* 0x000fca00078e0255 */
[----:B------:R-:W-:Y:S02]  /*19d0*/  IADD3 R34, R12, UR8, RZ ;  /* 0x000000080c227c10 */ /* 0x000fe4000fffe0ff */
[----:B------:R-:W-:-:S03]  /*19e0*/  PRMT R12, RZ, 0x7610, R12 ;  /* 0x00007610ff0c7816 */ /* 0x000fc6000000000c */
[----:B------:R-:W-:Y:S01]  /*19f0*/  IMAD.WIDE R34, R34, R5, c[0x0][0x160] ;  /* 0x0000580022227625 */ /* 0x000fe200078e0205 */
[----:B--2---:R-:W-:-:S05]  /*1a00*/  SEL R16, R16, RZ, P4 ;  /* 0x000000ff10107207 */ /* 0x004fca0002000000 */
[----:B------:R-:W-:Y:S02]  /*1a10*/  IMAD.U32 R50, R16, 0x10000, RZ ;  /* 0x0001000010327824 */ /* 0x000fe400078e00ff */
[----:B------:R-:W-:-:S05]  /*1a20*/  IMAD.U32 R16, RZ, RZ, UR5 ;  /* 0x00000005ff107e24 */ /* 0x000fca000f8e00ff */
[----:B------:R-:W-:Y:S01]  /*1a30*/  ISETP.LT.AND P4, PT, R16, 0x80, !P3 ;  /* 0x000000801000780c */ /* 0x000fe20005f81270 */
[----:B------:R-:W-:Y:S01]  /*1a40*/  FMUL R50, R33, R50 ;  /* 0x0000003221327220 */ /* 0x000fe20000400000 */
[----:B------:R-:W-:Y:S01]  /*1a50*/  PRMT R16, RZ, 0x7610, R16 ;  /* 0x00007610ff107816 */ /* 0x000fe20000000010 */
[----:B------:R-:W-:-:S10]  /*1a60*/  IMAD.WIDE R32, R32, R5, c[0x0][0x170] ;  /* 0x00005c0020207625 */ /* 0x000fd400078e0205 */
[----:B------:R-:W2:Y:S04]  /*1a70*/  @P4 LDG.E.EL.U16 R12, [R34.64] ;  /* 0x00000006220c4981 */ /* 0x000ea8000c2e1500 */
[----:B------:R-:W3:Y:S01]  /*1a80*/  @P4 LDG.E.EL.U16 R16, [R32.64] ;  /* 0x0000000620104981 */ /* 0x000ee2000c2e1500 */
[----:B------:R-:W-:Y:S02]  /*1a90*/  SEL R51, R65, RZ, P6 ;  /* 0x000000ff41337207 */ /* 0x000fe40003000000 */
[----:B------:R-:W-:-:S04]  /*1aa0*/  SHF.R.S32.HI R65, RZ, 0x1f, R8 ;  /* 0x0000001fff417819 */ /* 0x000fc80000011408 */
[----:B------:R-:W-:-:S05]  /*1ab0*/  LEA.HI R65, R65, R8, RZ, 0xb ;  /* 0x0000000841417211 */ /* 0x000fca00078f58ff */
[C---:B------:R-:W-:Y:S01]  /*1ac0*/  IMAD.SHL.U32 R79, R65.reuse, 0x80, RZ ;  /* 0x00000080414f7824 */ /* 0x040fe200078e00ff */
[----:B------:R-:W-:Y:S01]  /*1ad0*/  LOP3.LUT R65, R65, 0xfff800, RZ, 0xc0, !PT ;  /* 0x00fff80041417812 */ /* 0x000fe200078ec0ff */
[----:B------:R-:W-:-:S03]  /*1ae0*/  IMAD.U32 R18, RZ, RZ, UR5 ;  /* 0x00000005ff127e24 */ /* 0x000fc6000f8e00ff */
[----:B------:R-:W-:Y:S02]  /*1af0*/  LOP3.LUT R79, R79, 0xfffc0000, RZ, 0xc0, !PT ;  /* 0xfffc00004f4f7812 */ /* 0x000fe400078ec0ff */
[----:B------:R-:W-:Y:S02]  /*1b00*/  ISETP.LT.AND P3, PT, R18, 0x80, !P1 ;  /* 0x000000801200780c */ /* 0x000fe40004f61270 */
[----:B------:R-:W-:Y:S02]  /*1b10*/  IADD3 R64, R80, 0x80, RZ ;  /* 0x0000008050407810 */ /* 0x000fe40007ffe0ff */
[----:B------:R-:W-:Y:S02]  /*1b20*/  PRMT R18, RZ, 0x7610, R18 ;  /* 0x00007610ff127816 */ /* 0x000fe40000000012 */
[----:B--2---:R-:W-:Y:S02]  /*1b30*/  SEL R12, R12, RZ, P4 ;  /* 0x000000ff0c0c7207 */ /* 0x004fe40002000000 */
[----:B---3--:R-:W-:-:S03]  /*1b40*/  SEL R49, R16, RZ, P4 ;  /* 0x000000ff10317207 */ /* 0x008fc60002000000 */
[----:B------:R-:W-:Y:S02]  /*1b50*/  IMAD.U32 R12, R12, 0x10000, RZ ;  /* 0x000100000c0c7824 */ /* 0x000fe400078e00ff */
[----:B------:R-:W-:-:S04]  /*1b60*/  IMAD.U32 R49, R49, 0x10000, RZ ;  /* 0x0001000031317824 */ /* 0x000fc800078e00ff */
[----:B------:R-:W-:Y:S01]  /*1b70*/  FMUL R49, R12, R49 ;  /* 0x000000310c317220 */ /* 0x000fe20000400000 */
[----:B------:R-:W-:-:S04]  /*1b80*/  IMAD.IADD R12, R8, 0x1, -R65 ;  /* 0x00000001080c7824 */ /* 0x000fc800078e0a41 */
[----:B------:R-:W-:-:S05]  /*1b90*/  IMAD R12, R12, 0x100, R79 ;  /* 0x000001000c0c7824 */ /* 0x000fca00078e024f */
[----:B------:R-:W-:Y:S02]  /*1ba0*/  IADD3 R32, R12, UR8, RZ ;  /* 0x000000080c207c10 */ /* 0x000fe4000fffe0ff */
[----:B------:R-:W-:Y:S01]  /*1bb0*/  PRMT R12, RZ, 0x7610, R12 ;  /* 0x00007610ff0c7816 */ /* 0x000fe2000000000c */
[----:B------:R-:W-:-:S04]  /*1bc0*/  IMAD.WIDE R64, R64, R5, c[0x0][0x170] ;  /* 0x00005c0040407625 */ /* 0x000fc800078e0205 */
[----:B------:R-:W-:Y:S01]  /*1bd0*/  IMAD.WIDE R32, R32, R5, c[0x0][0x160] ;  /* 0x0000580020207625 */ /* 0x000fe200078e0205 */
[----:B------:R0:W2:Y:S04]  /*1be0*/  @P3 LDG.E.EL.U16 R18, [R64.64] ;  /* 0x0000000640123981 */ /* 0x0000a8000c2e1500 */
[----:B------:R1:W3:Y:S01]  /*1bf0*/  @P3 LDG.E.EL.U16 R12, [R32.64] ;  /* 0x00000006200c3981 */ /* 0x0002e2000c2e1500 */
[----:B------:R-:W-:Y:S01]  /*1c00*/  SEL R48, R48, RZ, P6 ;  /* 0x000000ff30307207 */ /* 0x000fe20003000000 */
[----:B------:R-:W-:Y:S01]  /*1c10*/  IMAD.U32 R51, R51, 0x10000, RZ ;  /* 0x0001000033337824 */ /* 0x000fe200078e00ff */
[----:B------:R-:W-:Y:S01]  /*1c20*/  LEA R101, R95, UR5, 0x8 ;  /* 0x000000055f657c11 */ /* 0x000fe2000f8e40ff */
[----:B------:R-:W-:Y:S02]  /*1c30*/  IMAD R98, R71, 0x4, R70 ;  /* 0x0000000447627824 */ /* 0x000fe400078e0246 */
[----:B------:R-:W-:Y:S01]  /*1c40*/  IMAD.U32 R48, R48, 0x10000, RZ ;  /* 0x0001000030307824 */ /* 0x000fe200078e00ff */
[----:B------:R-:W-:-:S03]  /*1c50*/  LOP3.LUT R70, R70, 0x380, R71, 0xfe, !PT ;  /* 0x0000038046467812 */ /* 0x000fc600078efe47 */
[----:B------:R-:W-:Y:S01]  /*1c60*/  FMUL R51, R48, R51 ;  /* 0x0000003330337220 */ /* 0x000fe20000400000 */
[----:B0-----:R-:W-:-:S04]  /*1c70*/  LEA.HI R64, R97, R70, RZ, 0x9 ;  /* 0x0000004661407211 */ /* 0x001fc800078f48ff */
[----:B------:R-:W-:-:S04]  /*1c80*/  SHF.R.S32.HI R71, RZ, 0x9, R64 ;  /* 0x00000009ff477819 */ /* 0x000fc80000011440 */
[----:B------:R-:W-:Y:S02]  /*1c90*/  LEA.HI R65, R71, R71, RZ, 0x2 ;  /* 0x0000004747417211 */ /* 0x000fe400078f10ff */
[----:B-1----:R-:W-:Y:S02]  /*1ca0*/  IADD3 R32, R96, 0x80, RZ ;  /* 0x0000008060207810 */ /* 0x002fe40007ffe0ff */
[----:B------:R-:W-:Y:S02]  /*1cb0*/  LOP3.LUT R72, R65, 0xfffffffc, RZ, 0xc0, !PT ;  /* 0xfffffffc41487812 */ /* 0x000fe400078ec0ff */
[----:B------:R-:W-:Y:S01]  /*1cc0*/  PRMT R69, RZ, 0x7610, R69 ;  /* 0x00007610ff457816 */ /* 0x000fe20000000045 */
[----:B------:R-:W-:Y:S01]  /*1cd0*/  IMAD.WIDE R32, R32, R5, c[0x0][0x170] ;  /* 0x00005c0020207625 */ /* 0x000fe200078e0205 */
[----:B------:R-:W-:-:S03]  /*1ce0*/  LOP3.LUT R77, R64, 0xfffe00, RZ, 0xc0, !PT ;  /* 0x00fffe00404d7812 */ /* 0x000fc600078ec0ff */
[----:B------:R-:W-:Y:S01]  /*1cf0*/  IMAD.IADD R71, R71, 0x1, -R72 ;  /* 0x0000000147477824 */ /* 0x000fe200078e0a48 */
[----:B------:R-:W-:Y:S01]  /*1d00*/  PLOP3.LUT P1, PT, PT, PT, UP0, 0x80, 0x0 ;  /* 0x000000000000781c */ /* 0x000fe20003f2f008 */
[----:B------:R0:W4:Y:S01]  /*1d10*/  @P0 LDG.E.EL.U16 R69, [R32.64] ;  /* 0x0000000620450981 */ /* 0x000122000c2e1500 */
[----:B------:R-:W-:Y:S01]  /*1d20*/  IMAD.IADD R77, R70, 0x1, -R77 ;  /* 0x00000001464d7824 */ /* 0x000fe200078e0a4d */
[----:B------:R-:W-:-:S04]  /*1d30*/  P2R R68, PR, RZ, 0x4 ;  /* 0x00000004ff447803 */ /* 0x000fc80000000000 */
[----:B------:R-:W-:Y:S01]  /*1d40*/  LEA R78, R77, UR5, 0x8 ;  /* 0x000000054d4e7c11 */ /* 0x000fe2000f8e40ff */
[----:B0-----:R-:W-:Y:S01]  /*1d50*/  IMAD.U32 R32, RZ, RZ, UR5 ;  /* 0x00000005ff207e24 */ /* 0x001fe2000f8e00ff */
[----:B------:R-:W-:Y:S02]  /*1d60*/  PRMT R81, RZ, 0x7610, R81 ;  /* 0x00007610ff517816 */ /* 0x000fe40000000051 */
[----:B------:R-:W-:Y:S02]  /*1d70*/  PRMT R64, RZ, 0x7610, R64 ;  /* 0x00007610ff407816 */ /* 0x000fe40000000040 */
[----:B--2---:R-:W-:Y:S02]  /*1d80*/  SEL R18, R18, RZ, P3 ;  /* 0x000000ff12127207 */ /* 0x004fe40001800000 */
[----:B---3--:R-:W-:-:S03]  /*1d90*/  SEL R34, R12, RZ, P3 ;  /* 0x000000ff0c227207 */ /* 0x008fc60001800000 */
[----:B------:R-:W-:Y:S02]  /*1da0*/  IMAD.U32 R48, R18, 0x10000, RZ ;  /* 0x0001000012307824 */ /* 0x000fe400078e00ff */
[----:B------:R-:W-:Y:S01]  /*1db0*/  IMAD.U32 R35, R34, 0x10000, RZ ;  /* 0x0001000022237824 */ /* 0x000fe200078e00ff */
[----:B------:R-:W-:Y:S02]  /*1dc0*/  IADD3 R34, R101, 0x80, RZ ;  /* 0x0000008065227810 */ /* 0x000fe40007ffe0ff */
[----:B------:R-:W-:Y:S01]  /*1dd0*/  PRMT R18, RZ, 0x7610, R18 ;  /* 0x00007610ff127816 */ /* 0x000fe20000000012 */
[----:B------:R-:W-:Y:S02]  /*1de0*/  FMUL R48, R35, R48 ;  /* 0x0000003023307220 */ /* 0x000fe40000400000 */
[----:B------:R-:W-:-:S05]  /*1df0*/  IMAD.WIDE R34, R34, R5, c[0x0][0x170] ;  /* 0x00005c0022227625 */ /* 0x000fca00078e0205 */
[----:B------:R0:W2:Y:S02]  /*1e00*/  @P2 LDG.E.EL.U16 R18, [R34.64] ;  /* 0x0000000622122981 */ /* 0x0000a4000c2e1500 */
[----:B0-----:R-:W-:-:S04]  /*1e10*/  SHF.R.S32.HI R35, RZ, 0x1f, R70 ;  /* 0x0000001fff237819 */ /* 0x001fc80000011446 */
[----:B------:R-:W-:-:S04]  /*1e20*/  LEA.HI R35, R35, R70, RZ, 0xb ;  /* 0x0000004623237211 */ /* 0x000fc800078f58ff */
[C---:B------:R-:W-:Y:S01]  /*1e30*/  LOP3.LUT R65, R35.reuse, 0xfff800, RZ, 0xc0, !PT ;  /* 0x00fff80023417812 */ /* 0x040fe200078ec0ff */
[----:B------:R-:W-:Y:S01]  /*1e40*/  IMAD.SHL.U32 R72, R35, 0x80, RZ ;  /* 0x0000008023487824 */ /* 0x000fe200078e00ff */
[----:B------:R-:W-:-:S03]  /*1e50*/  ISETP.LT.AND P2, PT, R71, 0x2, P1 ;  /* 0x000000024700780c */ /* 0x000fc60000f41270 */
[----:B------:R-:W-:Y:S01]  /*1e60*/  IMAD.IADD R65, R70, 0x1, -R65 ;  /* 0x0000000146417824 */ /* 0x000fe200078e0a41 */
[----:B------:R-:W-:Y:S02]  /*1e70*/  LOP3.LUT R72, R72, 0xfffc0000, RZ, 0xc0, !PT ;  /* 0xfffc000048487812 */ /* 0x000fe400078ec0ff */
[----:B------:R-:W-:-:S03]  /*1e80*/  ISETP.LT.AND P1, PT, R32, 0x100, P2 ;  /* 0x000001002000780c */ /* 0x000fc60001721270 */
[----:B------:R-:W-:Y:S01]  /*1e90*/  IMAD R65, R65, 0x100, R72 ;  /* 0x0000010041417824 */ /* 0x000fe200078e0248 */
[----:B------:R-:W-:-:S04]  /*1ea0*/  IADD3 R34, R78, -0x80, RZ ;  /* 0xffffff804e227810 */ /* 0x000fc80007ffe0ff */
[----:B------:R-:W-:Y:S01]  /*1eb0*/  IADD3 R32, R65, UR4, RZ ;  /* 0x0000000441207c10 */ /* 0x000fe2000fffe0ff */
[----:B------:R-:W-:-:S04]  /*1ec0*/  IMAD.WIDE R34, R34, R5, c[0x0][0x170] ;  /* 0x00005c0022227625 */ /* 0x000fc800078e0205 */
[-C--:B------:R-:W-:Y:S01]  /*1ed0*/  IMAD.WIDE R32, R32, R5.reuse, c[0x0][0x160] ;  /* 0x0000580020207625 */ /* 0x080fe200078e0205 */
[----:B------:R0:W3:Y:S04]  /*1ee0*/  @P1 LDG.E.EL.U16 R64, [R34.64] ;  /* 0x0000000622401981 */ /* 0x0000e8000c2e1500 */
[----:B------:R1:W2:Y:S01]  /*1ef0*/  @P1 LDG.E.EL.U16 R81, [R32.64] ;  /* 0x0000000620511981 */ /* 0x0002a2000c2e1500 */
[----:B------:R-:W-:Y:S02]  /*1f00*/  P2R R16, PR, RZ, 0x10 ;  /* 0x00000010ff107803 */ /* 0x000fe40000000000 */
[----:B------:R-:W-:Y:S01]  /*1f10*/  PRMT R84, RZ, 0x7610, R84 ;  /* 0x00007610ff547816 */ /* 0x000fe20000000054 */
[----:B0-----:R-:W-:Y:S01]  /*1f20*/  IMAD.WIDE R34, R78, R5, c[0x0][0x168] ;  /* 0x00005a004e227625 */ /* 0x001fe200078e0205 */
[----:B-1----:R-:W-:-:S02]  /*1f30*/  IADD3 R32, R65, UR5, RZ ;  /* 0x0000000541207c10 */ /* 0x002fc4000fffe0ff */
[----:B------:R-:W-:Y:S02]  /*1f40*/  PRMT R82, RZ, 0x7610, R82 ;  /* 0x00007610ff527816 */ /* 0x000fe40000000052 */
[----:B------:R-:W-:Y:S01]  /*1f50*/  PRMT R87, RZ, 0x7610, R87 ;  /* 0x00007610ff577816 */ /* 0x000fe20000000057 */
[----:B------:R-:W-:Y:S01]  /*1f60*/  IMAD.WIDE R32, R32, R5, c[0x0][0x160] ;  /* 0x0000580020207625 */ /* 0x000fe200078e0205 */
[----:B------:R-:W-:Y:S02]  /*1f70*/  IADD3 R88, R78, 0x80, RZ ;  /* 0x000000804e587810 */ /* 0x000fe40007ffe0ff */
[----:B------:R-:W-:Y:S02]  /*1f80*/  P2R R67, PR, RZ, 0x40 ;  /* 0x00000040ff437803 */ /* 0x000fe40000000000 */
[----:B------:R-:W-:Y:S01]  /*1f90*/  PLOP3.LUT P6, PT, PT, PT, UP1, 0x40, 0x0 ;  /* 0x000000000000781c */ /* 0x000fe20003fce818 */
[----:B------:R-:W-:Y:S01]  /*1fa0*/  IMAD.MOV.U32 R103, RZ, RZ, 0x4 ;  /* 0x00000004ff677424 */ /* 0x000fe200078e00ff */
[----:B---3--:R-:W-:-:S02]  /*1fb0*/  SEL R64, R64, RZ, P1 ;  /* 0x000000ff40407207 */ /* 0x008fc40000800000 */
[----:B--2---:R-:W-:Y:S02]  /*1fc0*/  SEL R81, R81, RZ, P1 ;  /* 0x000000ff51517207 */ /* 0x004fe40000800000 */
[----:B------:R-:W-:-:S03]  /*1fd0*/  PLOP3.LUT P1, PT, PT, PT, UP1, 0x40, 0x0 ;  /* 0x000000000000781c */ /* 0x000fc60003f2e818 */
[----:B------:R-:W-:Y:S01]  /*1fe0*/  IMAD.U32 R81, R81, 0x10000, RZ ;  /* 0x0001000051517824 */ /* 0x000fe200078e00ff */
[----:B------:R-:W-:Y:S02]  /*1ff0*/  ISETP.LT.AND P4, PT, R71, 0x2, P1 ;  /* 0x000000024700780c */ /* 0x000fe40000f81270 */
[----:B------:R-:W-:Y:S01]  /*2000*/  PLOP3.LUT P1, PT, PT, PT, UP2, 0x40, 0x0 ;  /* 0x000000000000781c */ /* 0x000fe20003f2e828 */
[----:B------:R-:W-:Y:S01]  /*2010*/  IMAD.U32 R64, R64, 0x10000, RZ ;  /* 0x0001000040407824 */ /* 0x000fe200078e00ff */
[----:B------:R-:W-:Y:S02]  /*2020*/  LOP3.LUT R81, R81, 0x80000000, RZ, 0x3c, !PT ;  /* 0x8000000051517812 */ /* 0x000fe400078e3cff */
[----:B------:R-:W-:-:S03]  /*2030*/  ISETP.LT.AND P1, PT, R71, 0x2, P1 ;  /* 0x000000024700780c */ /* 0x000fc60000f21270 */
[----:B------:R-:W-:Y:S01]  /*2040*/  FFMA R81, R81, R64, RZ ;  /* 0x0000004051517223 */ /* 0x000fe200000000ff */
[----:B------:R-:W-:-:S03]  /*2050*/  IADD3 R64, R65, UR8, RZ ;  /* 0x0000000841407c10 */ /* 0x000fc6000fffe0ff */
[----:B------:R0:W2:Y:S02]  /*2060*/  @P4 LDG.E.EL.U16 R84, [R34.64] ;  /* 0x0000000622544981 */ /* 0x0000a4000c2e1500 */
[----:B------:R-:W-:Y:S02]  /*2070*/  IMAD.WIDE R64, R64, R5, c[0x0][0x160] ;  /* 0x0000580040407625 */ /* 0x000fe400078e0205 */
[----:B------:R1:W3:Y:S04]  /*2080*/  @P4 LDG.E.EL.U16 R82, [R32.64] ;  /* 0x0000000620524981 */ /* 0x0002e8000c2e1500 */
[----:B------:R1:W2:Y:S01]  /*2090*/  @P1 LDG.E.EL.U16 R87, [R64.64] ;  /* 0x0000000640571981 */ /* 0x0002a2000c2e1500 */
[----:B0-----:R-:W-:Y:S02]  /*20a0*/  IADD3 R34, R98, 0x200, RZ ;  /* 0x0000020062227810 */ /* 0x001fe40007ffe0ff */
[----:B------:R-:W-:-:S02]  /*20b0*/  SHF.R.S32.HI R35, RZ, 0x1f, R98 ;  /* 0x0000001fff237819 */ /* 0x000fc40000011462 */
[----:B------:R-:W-:Y:S02]  /*20c0*/  LEA.HI R99, R97, R34, RZ, 0x9 ;  /* 0x0000002261637211 */ /* 0x000fe400078f48ff */
[----:B------:R-:W-:Y:S02]  /*20d0*/  LEA.HI R35, R35, R98, RZ, 0x9 ;  /* 0x0000006223237211 */ /* 0x000fe400078f48ff */
[C---:B------:R-:W-:Y:S02]  /*20e0*/  LEA.HI R34, R97.reuse, R34, RZ, 0xb ;  /* 0x0000002261227211 */ /* 0x040fe400078f58ff */
[----:B------:R-:W-:Y:S01]  /*20f0*/  LEA.HI R97, R97, R98, RZ, 0xb ;  /* 0x0000006261617211 */ /* 0x000fe200078f58ff */
[----:B-1----:R-:W-:Y:S01]  /*2100*/  IMAD.WIDE R32, R88, R5, c[0x0][0x170] ;  /* 0x00005c0058207625 */ /* 0x002fe200078e0205 */
[----:B------:R-:W-:Y:S02]  /*2110*/  LOP3.LUT R65, R35, 0xfffffe00, RZ, 0xc0, !PT ;  /* 0xfffffe0023417812 */ /* 0x000fe400078ec0ff */
[----:B------:R-:W-:Y:S01]  /*2120*/  PRMT R88, RZ, 0x7610, R88 ;  /* 0x00007610ff587816 */ /* 0x000fe20000000058 */
[----:B------:R-:W-:Y:S01]  /*2130*/  IMAD.SHL.U32 R97, R97, 0x40, RZ ;  /* 0x0000004061617824 */ /* 0x000fe200078e00ff */
[----:B------:R-:W-:Y:S01]  /*2140*/  SHF.R.S32.HI R35, RZ, 0x9, R35 ;  /* 0x00000009ff237819 */ /* 0x000fe20000011423 */
[----:B------:R-:W-:-:S02]  /*2150*/  IMAD.IADD R65, R98, 0x1, -R65 ;  /* 0x0000000162417824 */ /* 0x000fc400078e0a41 */
[----:B------:R-:W-:Y:S01]  /*2160*/  IMAD.U32 R64, RZ, RZ, UR5 ;  /* 0x00000005ff407e24 */ /* 0x000fe2000f8e00ff */
[----:B------:R0:W2:Y:S01]  /*2170*/  @P1 LDG.E.EL.U16 R88, [R32.64] ;  /* 0x0000000620581981 */ /* 0x0000a2000c2e1500 */
[----:B------:R-:W-:Y:S01]  /*2180*/  IMAD.SHL.U32 R34, R34, 0x40, RZ ;  /* 0x0000004022227824 */ /* 0x000fe200078e00ff */
[----:B------:R-:W-:Y:S01]  /*2190*/  LOP3.LUT R35, R35, 0x80000003, RZ, 0xc0, !PT ;  /* 0x8000000323237812 */ /* 0x000fe200078ec0ff */
[----:B------:R-:W-:-:S03]  /*21a0*/  IMAD R65, R64, 0x200, R65 ;  /* 0x0000020040417824 */ /* 0x000fc600078e0241 */
[----:B------:R-:W-:Y:S02]  /*21b0*/  LOP3.LUT R34, R34, 0xfffe0000, RZ, 0xc0, !PT ;  /* 0xfffe000022227812 */ /* 0x000fe400078ec0ff */
[----:B0-----:R-:W-:Y:S02]  /*21c0*/  LOP3.LUT R32, R97, 0xfffe0000, RZ, 0xc0, !PT ;  /* 0xfffe000061207812 */ /* 0x001fe400078ec0ff */
[----:B------:R-:W-:-:S03]  /*21d0*/  ISETP.EQ.AND P6, PT, R35, 0x2, P6 ;  /* 0x000000022300780c */ /* 0x000fc600037c2270 */
[C---:B------:R-:W-:Y:S02]  /*21e0*/  IMAD.IADD R32, R65.reuse, 0x1, R32 ;  /* 0x0000000141207824 */ /* 0x040fe400078e0220 */
[----:B------:R-:W-:Y:S02]  /*21f0*/  IMAD.IADD R98, R65, 0x1, R34 ;  /* 0x0000000141627824 */ /* 0x000fe400078e0222 */
[----:B------:R-:W-:Y:S01]  /*2200*/  IMAD.WIDE R64, R32, R103, c[0x0][0x178] ;  /* 0x00005e0020407625 */ /* 0x000fe200078e0267 */
[----:B------:R-:W-:Y:S01]  /*2210*/  CS2R R34, SRZ ;  /* 0x0000000000227805 */ /* 0x000fe2000001ff00 */
[----:B------:R-:W-:-:S06]  /*2220*/  CS2R R32, SRZ ;  /* 0x0000000000207805 */ /* 0x000fcc000001ff00 */
[----:B------:R0:W2:Y:S01]  /*2230*/  @P6 LDG.E.EL.128 R32, [R64.64] ;  /* 0x0000000640206981 */ /* 0x0000a2000c2e1d00 */
[----:B------:R-:W-:-:S04]  /*2240*/  SHF.R.S32.HI R99, RZ, 0x9, R99 ;  /* 0x00000009ff637819 */ /* 0x000fc80000011463 */
[----:B------:R-:W-:Y:S01]  /*2250*/  LOP3.LUT R99, R99, 0x80000003, RZ, 0xc0, !PT ;  /* 0x8000000363637812 */ /* 0x000fe200078ec0ff */
[----:B0-----:R-:W-:Y:S01]  /*2260*/  IMAD.WIDE R64, R98, R103, c[0x0][0x178] ;  /* 0x00005e0062407625 */ /* 0x001fe200078e0267 */
[----:B------:R-:W0:Y:S01]  /*2270*/  S2R R97, SR_TID.X ;  /* 0x0000000000617919 */ /* 0x000e220000002100 */
[----:B--2---:R-:W-:Y:S02]  /*2280*/  SEL R105, R32, RZ, P6 ;  /* 0x000000ff20697207 */ /* 0x004fe40003000000 */
[----:B------:R-:W-:Y:S02]  /*2290*/  SEL R107, R33, RZ, P6 ;  /* 0x000000ff216b7207 */ /* 0x000fe40003000000 */
[----:B------:R-:W-:Y:S02]  /*22a0*/  SEL R109, R34, RZ, P6 ;  /* 0x000000ff226d7207 */ /* 0x000fe40003000000 */
[----:B------:R-:W-:Y:S02]  /*22b0*/  SEL R111, R35, RZ, P6 ;  /* 0x000000ff236f7207 */ /* 0x000fe40003000000 */
[----:B------:R-:W-:-:S04]  /*22c0*/  PLOP3.LUT P6, PT, PT, PT, UP1, 0x40, 0x0 ;  /* 0x000000000000781c */ /* 0x000fc80003fce818 */
[----:B------:R-:W-:Y:S01]  /*22d0*/  ISETP.EQ.AND P6, PT, R99, 0x2, P6 ;  /* 0x000000026300780c */ /* 0x000fe200037c2270 */
[----:B------:R-:W-:Y:S01]  /*22e0*/  CS2R R32, SRZ ;  /* 0x0000000000207805 */ /* 0x000fe2000001ff00 */
[----:B------:R-:W-:-:S11]  /*22f0*/  CS2R R34, SRZ ;  /* 0x0000000000227805 */ /* 0x000fd6000001ff00 */
[----:B------:R1:W2:Y:S01]  /*2300*/  @P6 LDG.E.EL.128 R32, [R64.64] ;  /* 0x0000000640206981 */ /* 0x0002a2000c2e1d00 */
[----:B0-----:R-:W-:-:S05]  /*2310*/  LOP3.LUT R97, R97, 0x7f, RZ, 0xc0, !PT ;  /* 0x0000007f61617812 */ /* 0x001fca00078ec0ff */
[----:B------:R-:W-:-:S05]  /*2320*/  IMAD.SHL.U32 R106, R97, 0x20, RZ ;  /* 0x00000020616a7824 */ /* 0x000fca00078e00ff */
[----:B------:R-:W-:Y:S01]  /*2330*/  STS [R106], R105 ;  /* 0x000000696a007388 */ /* 0x000fe20000000800 */
[----:B------:R-:W-:Y:S02]  /*2340*/  P2R R73, PR, RZ, 0x1 ;  /* 0x00000001ff497803 */ /* 0x000fe40000000000 */
[C---:B------:R-:W-:Y:S02]  /*2350*/  LOP3.LUT R98, R97.reuse, 0x180, RZ, 0xfc, !PT ;  /* 0x0000018061627812 */ /* 0x040fe400078efcff */
[C---:B------:R-:W-:Y:S02]  /*2360*/  LOP3.LUT R103, R97.reuse, 0x80, RZ, 0xfc, !PT ;  /* 0x0000008061677812 */ /* 0x040fe400078efcff */
[----:B------:R-:W-:Y:S01]  /*2370*/  LOP3.LUT R102, R97, 0x100, RZ, 0xfc, !PT ;  /* 0x0000010061667812 */ /* 0x000fe200078efcff */
[----:B------:R-:W-:Y:S04]  /*2380*/  STS [R106+0x8], R107 ;  /* 0x0000086b6a007388 */ /* 0x000fe80000000800 */
[----:B------:R-:W-:Y:S04]  /*2390*/  STS [R106+0x10], R109 ;  /* 0x0000106d6a007388 */ /* 0x000fe80000000800 */
[----:B------:R-:W-:Y:S04]  /*23a0*/  STS [R106+0x18], R111 ;  /* 0x0000186f6a007388 */ /* 0x000fe80000000800 */
[----:B------:R-:W-:Y:S06]  /*23b0*/  BAR.SYNC 0x0 ;  /* 0x0000000000007b1d */ /* 0x000fec0000000000 */
[----:B------:R-:W-:Y:S04]  /*23c0*/  LDS R99, [R97.X8] ;  /* 0x0000000061637984 */ /* 0x000fe80000008800 */
[----:B------:R-:W-:Y:S04]  /*23d0*/  LDS R100, [R103.X8] ;  /* 0x0000000067647984 */ /* 0x000fe80000008800 */
[----:B-1----:R-:W-:Y:S04]  /*23e0*/  LDS R64, [R102.X8] ;  /* 0x0000000066407984 */ /* 0x002fe80000008800 */
[----:B------:R-:W0:Y:S04]  /*23f0*/  LDS R65, [R98.X8] ;  /* 0x0000000062417984 */ /* 0x000e280000008800 */
[----:B------:R-:W-:Y:S06]  /*2400*/  BAR.SYNC 0x0 ;  /* 0x0000000000007b1d */ /* 0x000fec0000000000 */
[----:B------:R-:W-:Y:S01]  /*2410*/  P2R R43, PR, RZ, 0x20 ;  /* 0x00000020ff2b7803 */ /* 0x000fe20000000000 */
[----:B------:R-:W-:Y:S01]  /*2420*/  IMAD.IADD R96, R94, 0x1, R96 ;  /* 0x000000015e607824 */ /* 0x000fe200078e0260 */
[----:B------:R-:W-:-:S02]  /*2430*/  ISETP.GT.AND P5, PT, R20, 0x2, PT ;  /* 0x000000021400780c */ /* 0x000fc40003fa4270 */
[----:B--2---:R-:W-:Y:S02]  /*2440*/  SEL R104, R32, RZ, P6 ;  /* 0x000000ff20687207 */ /* 0x004fe40003000000 */
[----:B------:R-:W-:Y:S02]  /*2450*/  SEL R105, R33, RZ, P6 ;  /* 0x000000ff21697207 */ /* 0x000fe40003000000 */
[----:B------:R-:W-:Y:S02]  /*2460*/  SEL R34, R34, RZ, P6 ;  /* 0x000000ff22227207 */ /* 0x000fe40003000000 */
[----:B------:R-:W-:Y:S02]  /*2470*/  SEL R35, R35, RZ, P6 ;  /* 0x000000ff23237207 */ /* 0x000fe40003000000 */
[----:B------:R-:W-:-:S04]  /*2480*/  PLOP3.LUT P6, PT, PT, PT, UP1, 0x40, 0x0 ;  /* 0x000000000000781c */ /* 0x000fc80003fce818 */
[----:B------:R-:W-:Y:S01]  /*2490*/  ISETP.GT.AND P0, PT, R22, 0x2, P6 ;  /* 0x000000021600780c */ /* 0x000fe20003704270 */
[--C-:B------:R-:W-:Y:S01]  /*24a0*/  IMAD.IADD R32, R92, 0x1, R101.reuse ;  /* 0x000000015c207824 */ /* 0x100fe200078e0265 */
[----:B------:R-:W-:-:S03]  /*24b0*/  PRMT R101, RZ, 0x7610, R101 ;  /* 0x00007610ff657816 */ /* 0x000fc60000000065 */
[----:B------:R-:W-:Y:S01]  /*24c0*/  IMAD.WIDE R32, R32, R5, c[0x0][0x180] ;  /* 0x0000600020207625 */ /* 0x000fe200078e0205 */
[----:B------:R-:W-:Y:S01]  /*24d0*/  PLOP3.LUT P6, PT, PT, PT, UP1, 0x40, 0x0 ;  /* 0x000000000000781c */ /* 0x000fe20003fce818 */
[----:B------:R-:W-:Y:S04]  /*24e0*/  STS [R106], R104 ;  /* 0x000000686a007388 */ /* 0x000fe80000000800 */
[----:B------:R1:W-:Y:S04]  /*24f0*/  STS [R106+0x8], R105 ;  /* 0x000008696a007388 */ /* 0x0003e80000000800 */
[----:B------:R-:W-:Y:S04]  /*2500*/  STS [R106+0x10], R34 ;  /* 0x000010226a007388 */ /* 0x000fe80000000800 */
[----:B------:R-:W-:Y:S01]  /*2510*/  STS [R106+0x18], R35 ;  /* 0x000018236a007388 */ /* 0x000fe20000000800 */
[----:B-1----:R-:W-:-:S03]  /*2520*/  P2R R105, PR, RZ, 0x1 ;  /* 0x00000001ff697803 */ /* 0x002fc60000000000 */
[----:B------:R-:W-:Y:S06]  /*2530*/  BAR.SYNC 0x0 ;  /* 0x0000000000007b1d */ /* 0x000fec0000000000 */
[----:B------:R1:W2:Y:S01]  /*2540*/  @P0 LDG.E.EL.U16 R101, [R32.64] ;  /* 0x0000000620650981 */ /* 0x0002a2000c2e1500 */
[----:B------:R-:W-:Y:S01]  /*2550*/  ISETP.GT.AND P0, PT, R2, 0x2, P6 ;  /* 0x000000020200780c */ /* 0x000fe20003704270 */
[-C--:B------:R-:W-:Y:S01]  /*2560*/  IMAD.WIDE R34, R96, R5.reuse, c[0x0][0x180] ;  /* 0x0000600060227625 */ /* 0x080fe200078e0205 */
[----:B------:R-:W-:Y:S02]  /*2570*/  PRMT R96, RZ, 0x7610, R96 ;  /* 0x00007610ff607816 */ /* 0x000fe40000000060 */
[----:B------:R-:W-:Y:S01]  /*2580*/  P2R R12, PR, RZ, 0x8 ;  /* 0x00000008ff0c7803 */ /* 0x000fe20000000000 */
[----:B------:R-:W-:Y:S01]  /*2590*/  IMAD R92, R95, 0x100, R92 ;  /* 0x000001005f5c7824 */ /* 0x000fe200078e025c */
[----:B------:R-:W-:Y:S01]  /*25a0*/  P2R R91, PR, RZ, 0x2 ;  /* 0x00000002ff5b7803 */ /* 0x000fe20000000000 */
[----:B------:R-:W-:Y:S01]  /*25b0*/  IMAD R93, R93, 0x100, R94 ;  /* 0x000001005d5d7824 */ /* 0x000fe200078e025e */
[----:B------:R-:W-:Y:S01]  /*25c0*/  UIADD3 UR4, UR5, 0x20000, URZ ;  /* 0x0002000005047890 */ /* 0x000fe2000fffe03f */
[----:B-1----:R-:W-:Y:S01]  /*25d0*/  IMAD.U32 R32, RZ, RZ, UR5 ;  /* 0x00000005ff207e24 */ /* 0x002fe2000f8e00ff */
[----:B------:R-:W-:Y:S01]  /*25e0*/  P2R R74, PR, RZ, 0x4 ;  /* 0x00000004ff4a7803 */ /* 0x000fe20000000000 */
[----:B------:R-:W-:Y:S01]  /*25f0*/  IMAD R77, R77, 0x100, R72 ;  /* 0x000001004d4d7824 */ /* 0x000fe200078e0248 */
[----:B------:R-:W-:Y:S01]  /*2600*/  P2R R83, PR, RZ, 0x10 ;  /* 0x00000010ff537803 */ /* 0x000fe20000000000 */
[----:B------:R1:W2:Y:S01]  /*2610*/  @P0 LDG.E.EL.U16 R96, [R34.64] ;  /* 0x0000000622600981 */ /* 0x0002a2000c2e1500 */
[----:B------:R-:W-:Y:S01]  /*2620*/  ISETP.LT.AND P6, PT, R32, 0x100, P5 ;  /* 0x000001002000780c */ /* 0x000fe20002fc1270 */
[C-C-:B------:R-:W-:Y:S01]  /*2630*/  IMAD.IADD R32, R89.reuse, 0x1, R90.reuse ;  /* 0x0000000159207824 */ /* 0x140fe200078e025a */
[----:B------:R-:W-:Y:S01]  /*2640*/  PRMT R95, RZ, 0x7610, R95 ;  /* 0x00007610ff5f7816 */ /* 0x000fe2000000005f */
[----:B------:R-:W-:Y:S02]  /*2650*/  LDS R98, [R98.X8] ;  /* 0x0000000062627984 */ /* 0x000fe40000008800 */
[----:B------:R-:W-:Y:S01]  /*2660*/  IMAD.WIDE R32, R32, R5, c[0x0][0x180] ;  /* 0x0000600020207625 */ /* 0x000fe200078e0205 */
[----:B-1----:R-:W-:-:S02]  /*2670*/  IADD3 R34, R89, 0x20000, R90 ;  /* 0x0002000059227810 */ /* 0x002fc40007ffe05a */
[----:B------:R-:W-:-:S05]  /*2680*/  PRMT R90, RZ, 0x7610, R90 ;  /* 0x00007610ff5a7816 */ /* 0x000fca000000005a */
[----:B------:R1:W2:Y:S01]  /*2690*/  @P6 LDG.E.EL.U16 R95, [R32.64] ;  /* 0x00000006205f6981 */ /* 0x0002a2000c2e1500 */
[----:B------:R-:W-:-:S05]  /*26a0*/  IMAD.WIDE R34, R34, R5, c[0x0][0x180] ;  /* 0x0000600022227625 */ /* 0x000fca00078e0205 */
[----:B------:R0:W3:Y:S01]  /*26b0*/  @P6 LDG.E.EL.U16 R90, [R34.64] ;  /* 0x00000006225a6981 */ /* 0x0000e2000c2e1500 */
[----:B------:R-:W-:Y:S01]  /*26c0*/  ISETP.GT.AND P3, PT, R17, 0x2, PT ;  /* 0x000000021100780c */ /* 0x000fe20003f64270 */
[----:B-1----:R-:W-:-:S04]  /*26d0*/  IMAD.IADD R32, R85, 0x1, R86 ;  /* 0x0000000155207824 */ /* 0x002fc800078e0256 */
[----:B------:R-:W-:Y:S01]  /*26e0*/  IMAD.WIDE R32, R32, R5, c[0x0][0x180] ;  /* 0x0000600020207625 */ /* 0x000fe200078e0205 */
[--C-:B0-----:R-:W-:Y:S02]  /*26f0*/  IADD3 R34, R85, 0x20000, R86.reuse ;  /* 0x0002000055227810 */ /* 0x101fe40007ffe056 */
[----:B------:R-:W-:-:S03]  /*2700*/  PRMT R86, RZ, 0x7610, R86 ;  /* 0x00007610ff567816 */ /* 0x000fc60000000056 */
[----:B------:R-:W-:Y:S01]  /*2710*/  IMAD.WIDE R34, R34, R5, c[0x0][0x180] ;  /* 0x0000600022227625 */ /* 0x000fe200078e0205 */
[----:B--2---:R-:W-:-:S03]  /*2720*/  SEL R89, R95, RZ, P6 ;  /* 0x000000ff5f597207 */ /* 0x004fc60003000000 */
[----:B------:R-:W-:Y:S01]  /*2730*/  IMAD.U32 R95, RZ, RZ, UR5 ;  /* 0x00000005ff5f7e24 */ /* 0x000fe2000f8e00ff */
[----:B---3--:R-:W-:-:S04]  /*2740*/  SEL R90, R90, RZ, P6 ;  /* 0x000000ff5a5a7207 */ /* 0x008fc80003000000 */
[----:B------:R-:W-:Y:S02]  /*2750*/  ISETP.LT.AND P6, PT, R95, 0x100, P3 ;  /* 0x000001005f00780c */ /* 0x000fe40001fc1270 */
[----:B------:R-:W-:-:S11]  /*2760*/  PRMT R95, RZ, 0x7610, R95 ;  /* 0x00007610ff5f7816 */ /* 0x000fd6000000005f */
[----:B------:R0:W2:Y:S04]  /*2770*/  @P6 LDG.E.EL.U16 R95, [R32.64] ;  /* 0x00000006205f6981 */ /* 0x0000a8000c2e1500 */
[----:B------:R1:W3:Y:S01]  /*2780*/  @P6 LDG.E.EL.U16 R86, [R34.64] ;  /* 0x0000000622566981 */ /* 0x0002e2000c2e1500 */
[----:B------:R-:W-:Y:S01]  /*2790*/  ISETP.GT.AND P1, PT, R7, 0x2, PT ;  /* 0x000000020700780c */ /* 0x000fe20003f24270 */
[C-C-:B0-----:R-:W-:Y:S01]  /*27a0*/  IMAD.IADD R32, R79.reuse, 0x1, R80.reuse ;  /* 0x000000014f207824 */ /* 0x141fe200078e0250 */
[----:B-1----:R-:W-:-:S03]  /*27b0*/  IADD3 R34, R79, 0x20000, R80 ;  /* 0x000200004f227810 */ /* 0x002fc60007ffe050 */
[----:B------:R-:W-:Y:S01]  /*27c0*/  IMAD.WIDE R32, R32, R5, c[0x0][0x180] ;  /* 0x0000600020207625 */ /* 0x000fe200078e0205 */
        /* <DEDUP_REMOVED lines=9> */
[----:B------:R-:W-:Y:S02]  /*2860*/  P2R R104, PR, RZ, 0x1 ;  /* 0x00000001ff687803 */ /* 0x000fe40000000000 */
[----:B------:R-:W-:Y:S02]  /*2870*/  ISETP.GT.AND P0, PT, R14, 0x2, PT ;  /* 0x000000020e00780c */ /* 0x000fe40003f04270 */
[----:B-1----:R-:W-:Y:S01]  /*2880*/  SHF.R.S32.HI R35, RZ, 0x1f, R4 ;  /* 0x0000001fff237819 */ /* 0x002fe20000011404 */
[----:B0-----:R-:W-:-:S03]  /*2890*/  IMAD.IADD R32, R75, 0x1, R76 ;  /* 0x000000014b207824 */ /* 0x001fc600078e024c */
[----:B------:R-:W-:Y:S01]  /*28a0*/  LEA.HI R35, R35, R4, RZ, 0xb ;  /* 0x0000000423237211 */ /* 0x000fe200078f58ff */
[----:B------:R-:W-:-:S04]  /*28b0*/  IMAD.WIDE R32, R32, R5, c[0x0][0x180] ;  /* 0x0000600020207625 */ /* 0x000fc800078e0205 */
[----:B------:R-:W-:-:S05]  /*28c0*/  IMAD.SHL.U32 R35, R35, 0x80, RZ ;  /* 0x0000008023237824 */ /* 0x000fca00078e00ff */
[----:B------:R-:W-:-:S05]  /*28d0*/  LOP3.LUT R107, R35, 0xfffc0000, RZ, 0xc0, !PT ;  /* 0xfffc0000236b7812 */ /* 0x000fca00078ec0ff */
[----:B------:R-:W-:Y:S01]  /*28e0*/  IMAD.IADD R34, R107, 0x1, R76 ;  /* 0x000000016b227824 */ /* 0x000fe200078e024c */
[----:B--2---:R-:W-:Y:S02]  /*28f0*/  SEL R80, R95, RZ, P6 ;  /* 0x000000ff5f507207 */ /* 0x004fe40003000000 */
[----:B---3--:R-:W-:Y:S01]  /*2900*/  SEL R95, R79, RZ, P6 ;  /* 0x000000ff4f5f7207 */ /* 0x008fe20003000000 */
[----:B------:R-:W-:-:S05]  /*2910*/  IMAD.U32 R79, RZ, RZ, UR5 ;  /* 0x00000005ff4f7e24 */ /* 0x000fca000f8e00ff */
[----:B------:R-:W-:Y:S02]  /*2920*/  ISETP.LT.AND P0, PT, R79, 0x100, P0 ;  /* 0x000001004f00780c */ /* 0x000fe40000701270 */
[----:B------:R-:W-:Y:S02]  /*2930*/  PRMT R79, RZ, 0x7610, R79 ;  /* 0x00007610ff4f7816 */ /* 0x000fe4000000004f */
[----:B------:R-:W-:-:S04]  /*2940*/  PLOP3.LUT P6, PT, PT, PT, UP1, 0x40, 0x0 ;  /* 0x000000000000781c */ /* 0x000fc80003fce818 */
[----:B------:R-:W-:-:S05]  /*2950*/  ISETP.GT.AND P6, PT, R13, 0x2, P6 ;  /* 0x000000020d00780c */ /* 0x000fca00037c4270 */
[----:B------:R0:W2:Y:S02]  /*2960*/  @P0 LDG.E.EL.U16 R79, [R32.64] ;  /* 0x00000006204f0981 */ /* 0x0000a4000c2e1500 */
[----:B0-----:R-:W-:-:S05]  /*2970*/  IADD3 R32, R76, 0x20000, RZ ;  /* 0x000200004c207810 */ /* 0x001fca0007ffe0ff */
[--C-:B------:R-:W-:Y:S02]  /*2980*/  IMAD.IADD R76, R75, 0x1, R32.reuse ;  /* 0x000000014b4c7824 */ /* 0x100fe400078e0220 */
[----:B------:R-:W-:Y:S01]  /*2990*/  IMAD.IADD R32, R107, 0x1, R32 ;  /* 0x000000016b207824 */ /* 0x000fe200078e0220 */
[----:B------:R-:W-:-:S03]  /*29a0*/  PRMT R75, RZ, 0x7610, R75 ;  /* 0x00007610ff4b7816 */ /* 0x000fc6000000004b */
[----:B------:R-:W-:-:S05]  /*29b0*/  IMAD.WIDE R32, R32, R5, c[0x0][0x180] ;  /* 0x0000600020207625 */ /* 0x000fca00078e0205 */
[----:B------:R-:W3:Y:S01]  /*29c0*/  @P6 LDG.E.EL.U16 R75, [R32.64] ;  /* 0x00000006204b6981 */ /* 0x000ee2000c2e1500 */
[----:B------:R-:W-:Y:S02]  /*29d0*/  P2R R94, PR, RZ, 0x20 ;  /* 0x00000020ff5e7803 */ /* 0x000fe40000000000 */
[----:B------:R-:W-:Y:S01]  /*29e0*/  ISETP.NE.AND P5, PT, R105, RZ, PT ;  /* 0x000000ff6900720c */ /* 0x000fe20003fa5270 */
[----:B------:R-:W-:Y:S01]  /*29f0*/  IMAD.WIDE R34, R34, R5, c[0x0][0x180] ;  /* 0x0000600022227625 */ /* 0x000fe200078e0205 */
[----:B------:R-:W-:Y:S02]  /*2a00*/  PRMT R105, RZ, 0x7610, R105 ;  /* 0x00007610ff697816 */ /* 0x000fe40000000069 */
[----:B------:R-:W-:-:S04]  /*2a10*/  IADD3 R92, R92, UR4, RZ ;  /* 0x000000045c5c7c10 */ /* 0x000fc8000fffe0ff */
[----:B------:R0:W2:Y:S02]  /*2a20*/  @P6 LDG.E.EL.U16 R105, [R34.64] ;  /* 0x0000000622696981 */ /* 0x0000a4000c2e1500 */
[----:B0-----:R-:W-:Y:S01]  /*2a30*/  IMAD.WIDE R34, R92, R5, c[0x0][0x180] ;  /* 0x000060005c227625 */ /* 0x001fe200078e0205 */
[----:B---3--:R-:W-:Y:S02]  /*2a40*/  SEL R106, R75, RZ, P6 ;  /* 0x000000ff4b6a7207 */ /* 0x008fe40003000000 */
[----:B------:R-:W-:-:S06]  /*2a50*/  PRMT R75, RZ, 0x7610, R75 ;  /* 0x00007610ff4b7816 */ /* 0x000fcc000000004b */
[----:B------:R-:W3:Y:S01]  /*2a60*/  @P5 LDG.E.EL.U16 R75, [R34.64] ;  /* 0x00000006224b5981 */ /* 0x000ee2000c2e1500 */
[----:B--2---:R-:W-:Y:S02]  /*2a70*/  SEL R105, R105, RZ, P6 ;  /* 0x000000ff69697207 */ /* 0x004fe40003000000 */
[----:B------:R-:W-:Y:S02]  /*2a80*/  ISETP.NE.AND P6, PT, R104, RZ, PT ;  /* 0x000000ff6800720c */ /* 0x000fe40003fc5270 */
[----:B------:R-:W-:-:S05]  /*2a90*/  IADD3 R92, R93, UR4, RZ ;  /* 0x000000045d5c7c10 */ /* 0x000fca000fffe0ff */
[----:B------:R-:W-:Y:S01]  /*2aa0*/  IMAD.WIDE R32, R92, R5, c[0x0][0x180] ;  /* 0x000060005c207625 */ /* 0x000fe200078e0205 */
[----:B---3--:R-:W-:Y:S02]  /*2ab0*/  SEL R104, R75, RZ, P5 ;  /* 0x000000ff4b687207 */ /* 0x008fe40002800000 */
[----:B------:R-:W-:-:S06]  /*2ac0*/  PRMT R75, RZ, 0x7610, R75 ;  /* 0x00007610ff4b7816 */ /* 0x000fcc000000004b */
[----:B------:R0:W2:Y:S01]  /*2ad0*/  @P6 LDG.E.EL.U16 R75, [R32.64] ;  /* 0x00000006204b6981 */ /* 0x0000a2000c2e1500 */
[----:B------:R-:W-:Y:S02]  /*2ae0*/  SEL R101, R101, RZ, P5 ;  /* 0x000000ff65657207 */ /* 0x000fe40002800000 */
[----:B------:R-:W-:Y:S01]  /*2af0*/  SEL R96, R96, RZ, P6 ;  /* 0x000000ff60607207 */ /* 0x000fe20003000000 */
[----:B0-----:R-:W-:Y:S02]  /*2b00*/  IMAD.U32 R33, R105, 0x10000, RZ ;  /* 0x0001000069217824 */ /* 0x001fe400078e00ff */
[----:B------:R-:W-:Y:S02]  /*2b10*/  IMAD.U32 R32, R106, 0x10000, RZ ;  /* 0x000100006a207824 */ /* 0x000fe400078e00ff */
[----:B------:R-:W-:Y:S02]  /*2b20*/  IMAD.U32 R101, R101, 0x10000, RZ ;  /* 0x0001000065657824 */ /* 0x000fe400078e00ff */
[----:B------:R-:W-:Y:S01]  /*2b30*/  FADD R33, R33, R32 ;  /* 0x0000002021217221 */ /* 0x000fe20000000000 */
[----:B------:R-:W-:-:S02]  /*2b40*/  IMAD.U32 R32, R104, 0x10000, RZ ;  /* 0x0001000068207824 */ /* 0x000fc400078e00ff */
[----:B------:R-:W-:Y:S02]  /*2b50*/  IMAD.U32 R35, R96, 0x10000, RZ ;  /* 0x0001000060237824 */ /* 0x000fe400078e00ff */
[----:B------:R-:W-:Y:S01]  /*2b60*/  FADD R34, R101, R32 ;  /* 0x0000002065227221 */ /* 0x000fe20000000000 */
[----:B------:R-:W-:Y:S02]  /*2b70*/  IMAD.U32 R89, R89, 0x10000, RZ ;  /* 0x0001000059597824 */ /* 0x000fe400078e00ff */
[----:B------:R-:W-:Y:S01]  /*2b80*/  IMAD.U32 R90, R90, 0x10000, RZ ;  /* 0x000100005a5a7824 */ /* 0x000fe200078e00ff */
[----:B------:R-:W-:Y:S02]  /*2b90*/  ISETP.NE.AND P2, PT, R7, 0x2, PT ;  /* 0x000000020700780c */ /* 0x000fe40003f45270 */
[----:B------:R-:W-:Y:S01]  /*2ba0*/  ISETP.NE.AND P5, PT, R94, RZ, PT ;  /* 0x000000ff5e00720c */ /* 0x000fe20003fa5270 */
[----:B------:R-:W-:Y:S01]  /*2bb0*/  FADD R90, R89, R90 ;  /* 0x0000005a595a7221 */ /* 0x000fe20000000000 */
[----:B------:R-:W-:-:S02]  /*2bc0*/  IMAD.U32 R80, R80, 0x10000, RZ ;  /* 0x0001000050507824 */ /* 0x000fc400078e00ff */
[----:B------:R-:W-:-:S04]  /*2bd0*/  IMAD.U32 R95, R95, 0x10000, RZ ;  /* 0x000100005f5f7824 */ /* 0x000fc800078e00ff */
[----:B------:R-:W-:-:S05]  /*2be0*/  FADD R95, R80, R95 ;  /* 0x0000005f505f7221 */ /* 0x000fca0000000000 */
[----:B------:R-:W-:Y:S02]  /*2bf0*/  @P2 FSEL R65, R95, RZ, P1 ;  /* 0x000000ff5f412208 */ /* 0x000fe40000800000 */
[----:B------:R-:W-:Y:S02]  /*2c00*/  ISETP.GT.AND P1, PT, R13, 0x2, PT ;  /* 0x000000020d00780c */ /* 0x000fe40003f24270 */
[----:B------:R-:W-:Y:S01]  /*2c10*/  ISETP.NE.AND P4, PT, R17, 0x2, PT ;  /* 0x000000021100780c */ /* 0x000fe20003f85270 */
[----:B------:R-:W-:Y:S02]  /*2c20*/  IMAD.U32 R85, R85, 0x10000, RZ ;  /* 0x0001000055557824 */ /* 0x000fe400078e00ff */
[----:B------:R-:W-:-:S04]  /*2c30*/  IMAD.U32 R86, R86, 0x10000, RZ ;  /* 0x0001000056567824 */ /* 0x000fc800078e00ff */
[----:B------:R-:W-:Y:S01]  /*2c40*/  FADD R86, R85, R86 ;  /* 0x0000005655567221 */ /* 0x000fe20000000000 */
[----:B------:R-:W-:-:S05]  /*2c50*/  ISETP.GT.AND P2, PT, R2, 0x2, PT ;  /* 0x000000020200780c */ /* 0x000fca0003f44270 */
[----:B------:R-:W-:Y:S02]  /*2c60*/  @P4 FSEL R64, R86, RZ, P3 ;  /* 0x000000ff56404208 */ /* 0x000fe40001800000 */
[----:B--2---:R-:W-:-:S05]  /*2c70*/  SEL R75, R75, RZ, P6 ;  /* 0x000000ff4b4b7207 */ /* 0x004fca0003000000 */
[----:B------:R-:W-:-:S04]  /*2c80*/  IMAD.U32 R32, R75, 0x10000, RZ ;  /* 0x000100004b207824 */ /* 0x000fc800078e00ff */
[----:B------:R-:W-:Y:S02]  /*2c90*/  FADD R35, R35, R32 ;  /* 0x0000002023237221 */ /* 0x000fe40000000000 */
[----:B------:R-:W0:Y:S01]  /*2ca0*/  LDS R32, [R97.X8] ;  /* 0x0000000061207984 */ /* 0x000e220000008800 */
[----:B------:R-:W-:-:S13]  /*2cb0*/  ISETP.NE.AND P6, PT, R20, 0x2, PT ;  /* 0x000000021400780c */ /* 0x000fda0003fc5270 */
[----:B------:R-:W-:Y:S02]  /*2cc0*/  @P6 FSEL R100, R90, RZ, P5 ;  /* 0x000000ff5a646208 */ /* 0x000fe40002800000 */
[----:B------:R-:W-:-:S13]  /*2cd0*/  ISETP.NE.AND P6, PT, R13, 0x2, PT ;  /* 0x000000020d00780c */ /* 0x000fda0003fc5270 */
[----:B0-----:R-:W-:Y:S02]  /*2ce0*/  @P6 FSEL R32, R33, RZ, P1 ;  /* 0x000000ff21206208 */ /* 0x001fe40000800000 */
[----:B------:R-:W0:Y:S01]  /*2cf0*/  LDS R33, [R103.X8] ;  /* 0x0000000067217984 */ /* 0x000e220000008800 */
[C---:B------:R-:W-:Y:S02]  /*2d00*/  ISETP.NE.AND P6, PT, R22.reuse, 0x2, PT ;  /* 0x000000021600780c */ /* 0x040fe40003fc5270 */
[----:B------:R-:W-:-:S11]  /*2d10*/  ISETP.GT.AND P1, PT, R22, 0x2, PT ;  /* 0x000000021600780c */ /* 0x000fd60003f24270 */
[----:B0-----:R-:W-:Y:S02]  /*2d20*/  @P6 FSEL R33, R34, RZ, P1 ;  /* 0x000000ff22216208 */ /* 0x001fe40000800000 */
[----:B------:R-:W0:Y:S01]  /*2d30*/  LDS R34, [R102.X8] ;  /* 0x0000000066227984 */ /* 0x000e220000008800 */
[----:B------:R-:W-:Y:S02]  /*2d40*/  ISETP.NE.AND P6, PT, R2, 0x2, PT ;  /* 0x000000020200780c */ /* 0x000fe40003fc5270 */
[----:B------:R-:W-:-:S04]  /*2d50*/  ISETP.NE.AND P1, PT, R83, RZ, PT ;  /* 0x000000ff5300720c */ /* 0x000fc80003f25270 */
[----:B------:R-:W-:Y:S02]  /*2d60*/  P2R R86, PR, RZ, 0x2 ;  /* 0x00000002ff567803 */ /* 0x000fe40000000000 */
[----:B------:R-:W-:-:S04]  /*2d70*/  ISETP.NE.AND P1, PT, R30, RZ, PT ;  /* 0x000000ff1e00720c */ /* 0x000fc80003f25270 */
[----:B------:R-:W-:Y:S02]  /*2d80*/  P2R R85, PR, RZ, 0x2 ;  /* 0x00000002ff557803 */ /* 0x000fe40000000000 */
[----:B------:R-:W-:Y:S01]  /*2d90*/  ISETP.NE.AND P1, PT, R31, RZ, PT ;  /* 0x000000ff1f00720c */ /* 0x000fe20003f25270 */
[----:B------:R-:W-:Y:S01]  /*2da0*/  IMAD.WIDE R30, R76, R5, c[0x0][0x180] ;  /* 0x000060004c1e7625 */ /* 0x000fe200078e0205 */
[----:B0-----:R-:W-:Y:S02]  /*2db0*/  @P6 FSEL R34, R35, RZ, P2 ;  /* 0x000000ff23226208 */ /* 0x001fe40001000000 */
[----:B------:R-:W-:-:S06]  /*2dc0*/  PRMT R35, RZ, 0x7610, R35 ;  /* 0x00007610ff237816 */ /* 0x000fcc0000000023 */
[----:B------:R-:W2:Y:S01]  /*2dd0*/  @P0 LDG.E.EL.U16 R35, [R30.64] ;  /* 0x000000061e230981 */ /* 0x000ea2000c2e1500 */
[----:B------:R-:W-:Y:S02]  /*2de0*/  P2R R83, PR, RZ, 0x2 ;  /* 0x00000002ff537803 */ /* 0x000fe40000000000 */
[----:B------:R-:W-:-:S04]  /*2df0*/  ISETP.NE.AND P1, PT, R37, RZ, PT ;  /* 0x000000ff2500720c */ /* 0x000fc80003f25270 */
[----:B------:R-:W-:Y:S02]  /*2e00*/  P2R R80, PR, RZ, 0x2 ;  /* 0x00000002ff507803 */ /* 0x000fe40000000000 */
[----:B------:R-:W-:-:S04]  /*2e10*/  ISETP.NE.AND P1, PT, R39, RZ, PT ;  /* 0x000000ff2700720c */ /* 0x000fc80003f25270 */
[----:B------:R-:W-:Y:S02]  /*2e20*/  P2R R75, PR, RZ, 0x2 ;  /* 0x00000002ff4b7803 */ /* 0x000fe40000000000 */
[----:B------:R-:W-:-:S04]  /*2e30*/  ISETP.NE.AND P1, PT, R41, RZ, PT ;  /* 0x000000ff2900720c */ /* 0x000fc80003f25270 */
[----:B------:R-:W-:Y:S02]  /*2e40*/  P2R R39, PR, RZ, 0x2 ;  /* 0x00000002ff277803 */ /* 0x000fe40000000000 */
[----:B------:R-:W-:Y:S02]  /*2e50*/  ISETP.NE.AND P1, PT, R36, RZ, PT ;  /* 0x000000ff2400720c */ /* 0x000fe40003f25270 */
[----:B------:R-:W-:Y:S02]  /*2e60*/  SEL R79, R79, RZ, P0 ;  /* 0x000000ff4f4f7207 */ /* 0x000fe40000000000 */
[----:B------:R-:W-:Y:S02]  /*2e70*/  P2R R37, PR, RZ, 0x2 ;  /* 0x00000002ff257803 */ /* 0x000fe40000000000 */
[C---:B------:R-:W-:Y:S01]  /*2e80*/  ISETP.NE.AND P1, PT, R14.reuse, 0x2, PT ;  /* 0x000000020e00780c */ /* 0x040fe20003f25270 */
[----:B------:R-:W-:Y:S01]  /*2e90*/  IMAD.U32 R36, R79, 0x10000, RZ ;  /* 0x000100004f247824 */ /* 0x000fe200078e00ff */
[----:B------:R-:W-:-:S02]  /*2ea0*/  ISETP.GT.AND P6, PT, R14, 0x2, PT ;  /* 0x000000020e00780c */ /* 0x000fc40003fc4270 */
[----:B------:R-:W-:Y:S02]  /*2eb0*/  ISETP.NE.AND P4, PT, R66, RZ, PT ;  /* 0x000000ff4200720c */ /* 0x000fe40003f85270 */
[----:B------:R-:W-:Y:S02]  /*2ec0*/  ISETP.NE.AND P5, PT, R61, RZ, PT ;  /* 0x000000ff3d00720c */ /* 0x000fe40003fa5270 */
[----:B------:R-:W-:Y:S02]  /*2ed0*/  FSEL R50, R50, RZ, P4 ;  /* 0x000000ff32327208 */ /* 0x000fe40002000000 */
[----:B------:R-:W-:Y:S02]  /*2ee0*/  ISETP.NE.AND P4, PT, R16, RZ, PT ;  /* 0x000000ff1000720c */ /* 0x000fe40003f85270 */
[----:B------:R-:W-:Y:S02]  /*2ef0*/  SEL R53, R53, RZ, P5 ;  /* 0x000000ff35357207 */ /* 0x000fe40002800000 */
[----:B------:R-:W-:-:S02]  /*2f00*/  FSEL R49, R49, RZ, P4 ;  /* 0x000000ff31317208 */ /* 0x000fc40002000000 */
[----:B------:R-:W-:Y:S01]  /*2f10*/  ISETP.NE.AND P4, PT, R9, RZ, PT ;  /* 0x000000ff0900720c */ /* 0x000fe20003f85270 */
[----:B------:R-:W-:Y:S01]  /*2f20*/  IMAD.U32 R9, R53, 0x10000, RZ ;  /* 0x0001000035097824 */ /* 0x000fe200078e00ff */
[----:B------:R-:W-:Y:S02]  /*2f30*/  ISETP.NE.AND P3, PT, R67, RZ, PT ;  /* 0x000000ff4300720c */ /* 0x000fe40003f65270 */
[----:B------:R-:W-:Y:S02]  /*2f40*/  SEL R40, R40, RZ, P5 ;  /* 0x000000ff28287207 */ /* 0x000fe40002800000 */
[----:B------:R-:W-:Y:S02]  /*2f50*/  LOP3.LUT R9, R9, 0x80000000, RZ, 0x3c, !PT ;  /* 0x8000000009097812 */ /* 0x000fe400078e3cff */
[----:B------:R-:W-:-:S04]  /*2f60*/  ISETP.NE.AND P2, PT, R62, RZ, PT ;  /* 0x000000ff3e00720c */ /* 0x000fc80003f45270 */
[----:B------:R-:W-:Y:S02]  /*2f70*/  FSEL R47, R47, RZ, P2 ;  /* 0x000000ff2f2f7208 */ /* 0x000fe40001000000 */
[----:B------:R-:W-:-:S04]  /*2f80*/  ISETP.NE.AND P2, PT, R74, RZ, PT ;  /* 0x000000ff4a00720c */ /* 0x000fc80003f45270 */
[----:B------:R-:W-:Y:S02]  /*2f90*/  FSEL R81, R81, RZ, P2 ;  /* 0x000000ff51517208 */ /* 0x000fe40001000000 */
[----:B------:R-:W-:-:S04]  /*2fa0*/  ISETP.NE.AND P2, PT, R68, RZ, PT ;  /* 0x000000ff4400720c */ /* 0x000fc80003f45270 */
[----:B------:R-:W-:Y:S02]  /*2fb0*/  SEL R29, R29, RZ, P2 ;  /* 0x000000ff1d1d7207 */ /* 0x000fe40001000000 */
[----:B------:R-:W-:Y:S02]  /*2fc0*/  ISETP.NE.AND P5, PT, R43, RZ, PT ;  /* 0x000000ff2b00720c */ /* 0x000fe40003fa5270 */
[----:B------:R-:W-:Y:S02]  /*2fd0*/  FSEL R44, R44, RZ, P4 ;  /* 0x000000ff2c2c7208 */ /* 0x000fe40002000000 */
[----:B------:R-:W-:Y:S02]  /*2fe0*/  FSEL R52, R52, RZ, P5 ;  /* 0x000000ff34347208 */ /* 0x000fe40002800000 */
[----:B------:R-:W-:Y:S02]  /*2ff0*/  ISETP.NE.AND P5, PT, R15, RZ, PT ;  /* 0x000000ff0f00720c */ /* 0x000fe40003fa5270 */
[----:B------:R-:W-:-:S02]  /*3000*/  PRMT R16, RZ, 0x7610, R16 ;  /* 0x00007610ff107816 */ /* 0x000fc40000000010 */
[----:B--2---:R-:W-:-:S05]  /*3010*/  SEL R35, R35, RZ, P0 ;  /* 0x000000ff23237207 */ /* 0x004fca0000000000 */
[----:B------:R-:W-:-:S04]  /*3020*/  IMAD.U32 R35, R35, 0x10000, RZ ;  /* 0x0001000023237824 */ /* 0x000fc800078e00ff */
[----:B------:R-:W-:-:S05]  /*3030*/  FADD R35, R36, R35 ;  /* 0x0000002324237221 */ /* 0x000fca0000000000 */
[----:B------:R-:W-:Y:S02]  /*3040*/  @P1 FSEL R99, R35, RZ, P6 ;  /* 0x000000ff23631208 */ /* 0x000fe40003000000 */
[----:B------:R-:W-:-:S04]  /*3050*/  ISETP.NE.AND P1, PT, R37, RZ, PT ;  /* 0x000000ff2500720c */ /* 0x000fc80003f25270 */
[----:B-----5:R-:W-:Y:S02]  /*3060*/  SEL R59, R59, RZ, P1 ;  /* 0x000000ff3b3b7207 */ /* 0x020fe40000800000 */
[----:B------:R-:W-:Y:S02]  /*3070*/  SEL R35, R24, RZ, P1 ;  /* 0x000000ff18237207 */ /* 0x000fe40000800000 */
[----:B------:R-:W-:-:S04]  /*3080*/  ISETP.NE.AND P1, PT, R39, RZ, PT ;  /* 0x000000ff2700720c */ /* 0x000fc80003f25270 */
[----:B------:R-:W-:Y:S02]  /*3090*/  SEL R58, R58, RZ, P1 ;  /* 0x000000ff3a3a7207 */ /* 0x000fe40000800000 */
[----:B------:R-:W-:Y:S02]  /*30a0*/  SEL R38, R38, RZ, P1 ;  /* 0x000000ff26267207 */ /* 0x000fe40000800000 */
[----:B------:R-:W-:-:S04]  /*30b0*/  ISETP.NE.AND P1, PT, R75, RZ, PT ;  /* 0x000000ff4b00720c */ /* 0x000fc80003f25270 */
[----:B------:R-:W-:Y:S02]  /*30c0*/  SEL R57, R57, RZ, P1 ;  /* 0x000000ff39397207 */ /* 0x000fe40000800000 */
[----:B------:R-:W-:Y:S02]  /*30d0*/  SEL R26, R26, RZ, P1 ;  /* 0x000000ff1a1a7207 */ /* 0x000fe40000800000 */
[----:B------:R-:W-:Y:S02]  /*30e0*/  ISETP.NE.AND P1, PT, R80, RZ, PT ;  /* 0x000000ff5000720c */ /* 0x000fe40003f25270 */
[----:B------:R-:W-:Y:S02]  /*30f0*/  FSEL R24, R51, RZ, P3 ;  /* 0x000000ff33187208 */ /* 0x000fe40001800000 */
[----:B------:R-:W-:Y:S01]  /*3100*/  ISETP.NE.AND P3, PT, R12, RZ, PT ;  /* 0x000000ff0c00720c */ /* 0x000fe20003f65270 */
[----:B------:R-:W-:Y:S01]  /*3110*/  IMAD.U32 R12, R40, 0x10000, RZ ;  /* 0x00010000280c7824 */ /* 0x000fe200078e00ff */
[----:B------:R-:W-:-:S02]  /*3120*/  SEL R56, R56, RZ, P1 ;  /* 0x000000ff38387207 */ /* 0x000fc40000800000 */
[----:B------:R-:W-:Y:S02]  /*3130*/  SEL R25, R25, RZ, P1 ;  /* 0x000000ff19197207 */ /* 0x000fe40000800000 */
[----:B------:R-:W-:Y:S01]  /*3140*/  ISETP.NE.AND P1, PT, R83, RZ, PT ;  /* 0x000000ff5300720c */ /* 0x000fe20003f25270 */
[----:B------:R-:W-:Y:S01]  /*3150*/  FFMA R9, R9, R12, RZ ;  /* 0x0000000c09097223 */ /* 0x000fe200000000ff */
[----:B------:R-:W-:Y:S02]  /*3160*/  ISETP.NE.AND P6, PT, R60, RZ, PT ;  /* 0x000000ff3c00720c */ /* 0x000fe40003fc5270 */
[----:B------:R-:W-:Y:S02]  /*3170*/  SEL R55, R55, RZ, P1 ;  /* 0x000000ff37377207 */ /* 0x000fe40000800000 */
[----:B------:R-:W-:Y:S02]  /*3180*/  SEL R23, R23, RZ, P1 ;  /* 0x000000ff17177207 */ /* 0x000fe40000800000 */
[----:B------:R-:W-:Y:S01]  /*3190*/  ISETP.NE.AND P1, PT, R85, RZ, PT ;  /* 0x000000ff5500720c */ /* 0x000fe20003f25270 */
[----:B------:R-:W-:Y:S01]  /*31a0*/  IMAD.U32 R56, R56, 0x10000, RZ ;  /* 0x0001000038387824 */ /* 0x000fe200078e00ff */
[----:B------:R-:W-:Y:S01]  /*31b0*/  FSEL R48, R48, RZ, P3 ;  /* 0x000000ff30307208 */ /* 0x000fe20001800000 */
[----:B------:R-:W-:Y:S01]  /*31c0*/  IMAD.U32 R25, R25, 0x10000, RZ ;  /* 0x0001000019197824 */ /* 0x000fe200078e00ff */
[----:B------:R-:W-:Y:S01]  /*31d0*/  FSEL R9, R9, RZ, P6 ;  /* 0x000000ff09097208 */ /* 0x000fe20003000000 */
[----:B------:R-:W-:Y:S01]  /*31e0*/  IMAD.U32 R59, R59, 0x10000, RZ ;  /* 0x000100003b3b7824 */ /* 0x000fe200078e00ff */
[----:B------:R-:W-:Y:S01]  /*31f0*/  SEL R54, R54, RZ, P1 ;  /* 0x000000ff36367207 */ /* 0x000fe20000800000 */
[----:B------:R-:W-:Y:S01]  /*3200*/  IMAD.U32 R12, R35, 0x10000, RZ ;  /* 0x00010000230c7824 */ /* 0x000fe200078e00ff */
[----:B------:R-:W-:-:S02]  /*3210*/  SEL R19, R19, RZ, P1 ;  /* 0x000000ff13137207 */ /* 0x000fc40000800000 */
[----:B------:R-:W-:Y:S01]  /*3220*/  ISETP.NE.AND P3, PT, R21, RZ, PT ;  /* 0x000000ff1500720c */ /* 0x000fe20003f65270 */
[----:B------:R-:W-:Y:S01]  /*3230*/  FFMA R25, R56, R25, R9 ;  /* 0x0000001938197223 */ /* 0x000fe20000000009 */
[----:B------:R-:W-:Y:S01]  /*3240*/  FFMA R47, R12, R59, R47 ;  /* 0x0000003b0c2f7223 */ /* 0x000fe2000000002f */
[----:B------:R-:W-:Y:S01]  /*3250*/  IMAD.U32 R54, R54, 0x10000, RZ ;  /* 0x0001000036367824 */ /* 0x000fe200078e00ff */
[----:B------:R-:W-:Y:S01]  /*3260*/  FSEL R45, R45, RZ, P3 ;  /* 0x000000ff2d2d7208 */ /* 0x000fe20001800000 */
[----:B------:R-:W-:Y:S01]  /*3270*/  IMAD.U32 R12, R19, 0x10000, RZ ;  /* 0x00010000130c7824 */ /* 0x000fe200078e00ff */
[----:B------:R-:W-:-:S03]  /*3280*/  SEL R9, R18, RZ, P2 ;  /* 0x000000ff12097207 */ /* 0x000fc60001000000 */
[----:B------:R-:W-:Y:S01]  /*3290*/  FFMA R54, R12, R54, R45 ;  /* 0x000000360c367223 */ /* 0x000fe2000000002d */
[----:B------:R-:W-:Y:S02]  /*32a0*/  IMAD.U32 R12, R29, 0x10000, RZ ;  /* 0x000100001d0c7824 */ /* 0x000fe400078e00ff */
[----:B------:R-:W-:-:S04]  /*32b0*/  IMAD.U32 R9, R9, 0x10000, RZ ;  /* 0x0001000009097824 */ /* 0x000fc800078e00ff */
[----:B------:R-:W-:Y:S01]  /*32c0*/  FMUL R12, R12, R9 ;  /* 0x000000090c0c7220 */ /* 0x000fe20000400000 */
[----:B------:R-:W-:-:S04]  /*32d0*/  IMAD.U32 R15, R58, 0x10000, RZ ;  /* 0x000100003a0f7824 */ /* 0x000fc800078e00ff */
[----:B------:R-:W-:Y:S02]  /*32e0*/  FSEL R12, R12, RZ, P2 ;  /* 0x000000ff0c0c7208 */ /* 0x000fe40001000000 */
[----:B------:R-:W-:Y:S01]  /*32f0*/  PLOP3.LUT P2, PT, PT, PT, UP1, 0x40, 0x0 ;  /* 0x000000000000781c */ /* 0x000fe20003f4e818 */
[----:B------:R-:W-:Y:S01]  /*3300*/  IMAD.U32 R38, R38, 0x10000, RZ ;  /* 0x0001000026267824 */ /* 0x000fe200078e00ff */
[----:B------:R-:W-:Y:S02]  /*3310*/  FADD R27, R27, R24 ;  /* 0x000000181b1b7221 */ /* 0x000fe40000000000 */
[----:B------:R-:W-:Y:S01]  /*3320*/  ISETP.GT.AND P2, PT, R71, 0x2, P2 ;  /* 0x000000024700780c */ /* 0x000fe20001744270 */
[----:B------:R-:W-:Y:S01]  /*3330*/  FFMA R15, R15, R38, R44 ;  /* 0x000000260f0f7223 */ /* 0x000fe2000000002c */
[----:B------:R-:W-:Y:S01]  /*3340*/  IADD3 R24, R77, UR4, RZ ;  /* 0x000000044d187c10 */ /* 0x000fe2000fffe0ff */
[----:B------:R-:W-:Y:S01]  /*3350*/  IMAD.IADD R18, R72, 0x1, R78 ;  /* 0x0000000148127824 */ /* 0x000fe200078e024e */
[----:B------:R-:W-:Y:S01]  /*3360*/  FADD R48, R25, R48 ;  /* 0x0000003019307221 */ /* 0x000fe20000000000 */
[----:B------:R-:W-:Y:S01]  /*3370*/  FADD R50, R15, R50 ;  /* 0x000000320f327221 */ /* 0x000fe20000000000 */
[----:B------:R-:W-:Y:S01]  /*3380*/  PRMT R15, RZ, 0x7610, R15 ;  /* 0x00007610ff0f7816 */ /* 0x000fe2000000000f */
[----:B------:R-:W-:-:S04]  /*3390*/  IMAD.WIDE R18, R18, R5, c[0x0][0x180] ;  /* 0x0000600012127625 */ /* 0x000fc800078e0205 */
[----:B------:R-:W-:Y:S02]  /*33a0*/  IMAD.WIDE R24, R24, R5, c[0x0][0x180] ;  /* 0x0000600018187625 */ /* 0x000fe400078e0205 */
[----:B------:R-:W2:Y:S04]  /*33b0*/  @P2 LDG.E.EL.U16 R15, [R18.64] ;  /* 0x00000006120f2981 */ /* 0x000ea8000c2e1500 */
[----:B------:R-:W3:Y:S01]  /*33c0*/  @P2 LDG.E.EL.U16 R16, [R24.64] ;  /* 0x0000000618102981 */ /* 0x000ee2000c2e1500 */
[----:B------:R-:W-:-:S04]  /*33d0*/  ISETP.NE.AND P0, PT, R63, RZ, PT ;  /* 0x000000ff3f00720c */ /* 0x000fc80003f05270 */
[----:B------:R-:W-:Y:S02]  /*33e0*/  FSEL R46, R46, RZ, P0 ;  /* 0x000000ff2e2e7208 */ /* 0x000fe40000000000 */
[----:B------:R-:W-:Y:S01]  /*33f0*/  ISETP.NE.AND P0, PT, R73, RZ, PT ;  /* 0x000000ff4900720c */ /* 0x000fe20003f05270 */
[----:B------:R-:W-:Y:S01]  /*3400*/  IMAD.U32 R57, R57, 0x10000, RZ ;  /* 0x0001000039397824 */ /* 0x000fe200078e00ff */
[----:B------:R-:W-:Y:S01]  /*3410*/  FSEL R42, R42, RZ, P5 ;  /* 0x000000ff2a2a7208 */ /* 0x000fe20002800000 */
[----:B------:R-:W-:Y:S01]  /*3420*/  IMAD.U32 R26, R26, 0x10000, RZ ;  /* 0x000100001a1a7824 */ /* 0x000fe200078e00ff */
[----:B----4-:R-:W-:Y:S02]  /*3430*/  SEL R9, R69, RZ, P0 ;  /* 0x000000ff45097207 */ /* 0x010fe40000000000 */
[----:B------:R-:W-:Y:S02]  /*3440*/  SEL R28, R28, RZ, P0 ;  /* 0x000000ff1c1c7207 */ /* 0x000fe40000000000 */
[----:B------:R-:W-:Y:S01]  /*3450*/  ISETP.NE.AND P1, PT, R86, RZ, PT ;  /* 0x000000ff5600720c */ /* 0x000fe20003f25270 */
[----:B------:R-:W-:Y:S01]  /*3460*/  FFMA R26, R57, R26, R42 ;  /* 0x0000001a391a7223 */ /* 0x000fe2000000002a */
[----:B------:R-:W-:-:S02]  /*3470*/  IMAD.U32 R9, R9, 0x10000, RZ ;  /* 0x0001000009097824 */ /* 0x000fc400078e00ff */
[----:B------:R-:W-:Y:S01]  /*3480*/  IMAD.U32 R28, R28, 0x10000, RZ ;  /* 0x000100001c1c7824 */ /* 0x000fe200078e00ff */
[----:B------:R-:W-:Y:S01]  /*3490*/  SEL R84, R84, RZ, P1 ;  /* 0x000000ff54547207 */ /* 0x000fe20000800000 */
[----:B------:R-:W-:Y:S01]  /*34a0*/  IMAD.U32 R55, R55, 0x10000, RZ ;  /* 0x0001000037377824 */ /* 0x000fe200078e00ff */
[----:B------:R-:W-:Y:S01]  /*34b0*/  SEL R82, R82, RZ, P1 ;  /* 0x000000ff52527207 */ /* 0x000fe20000800000 */
[----:B------:R-:W-:Y:S01]  /*34c0*/  IMAD.U32 R23, R23, 0x10000, RZ ;  /* 0x0001000017177824 */ /* 0x000fe200078e00ff */
[----:B------:R-:W-:Y:S01]  /*34d0*/  ISETP.NE.AND P1, PT, R91, RZ, PT ;  /* 0x000000ff5b00720c */ /* 0x000fe20003f25270 */
[----:B------:R-:W-:Y:S01]  /*34e0*/  FMUL R9, R28, R9 ;  /* 0x000000091c097220 */ /* 0x000fe20000400000 */
[----:B------:R-:W-:Y:S01]  /*34f0*/  FADD R49, R26, R49 ;  /* 0x000000311a317221 */ /* 0x000fe20000000000 */
[----:B------:R-:W-:Y:S01]  /*3500*/  FFMA R23, R23, R55, R46 ;  /* 0x0000003717177223 */ /* 0x000fe2000000002e */
[----:B------:R-:W-:Y:S02]  /*3510*/  SEL R88, R88, RZ, P1 ;  /* 0x000000ff58587207 */ /* 0x000fe40000800000 */
[----:B------:R-:W-:Y:S01]  /*3520*/  SEL R87, R87, RZ, P1 ;  /* 0x000000ff57577207 */ /* 0x000fe20000800000 */
[----:B------:R-:W-:Y:S01]  /*3530*/  FADD R49, RZ, R49 ;  /* 0x00000031ff317221 */ /* 0x000fe20000000000 */
[----:B------:R-:W-:-:S02]  /*3540*/  FSEL R9, R9, RZ, P0 ;  /* 0x000000ff09097208 */ /* 0x000fc40000000000 */
[----:B------:R-:W-:Y:S02]  /*3550*/  ISETP.GE.AND P6, PT, R17, 0x2, PT ;  /* 0x000000021100780c */ /* 0x000fe40003fc6270 */
[----:B------:R-:W-:Y:S01]  /*3560*/  ISETP.NE.AND P4, PT, R71, 0x2, PT ;  /* 0x000000024700780c */ /* 0x000fe20003f85270 */
[----:B------:R-:W-:Y:S01]  /*3570*/  FADD R12, R23, R12 ;  /* 0x0000000c170c7221 */ /* 0x000fe20000000000 */
[----:B------:R-:W-:Y:S01]  /*3580*/  IMAD.U32 R88, R88, 0x10000, RZ ;  /* 0x0001000058587824 */ /* 0x000fe200078e00ff */
[----:B------:R-:W-:Y:S01]  /*3590*/  FSEL R64, R49, R64, !P6 ;  /* 0x0000004031407208 */ /* 0x000fe20007000000 */
[----:B------:R-:W-:Y:S01]  /*35a0*/  IMAD.U32 R87, R87, 0x10000, RZ ;  /* 0x0001000057577824 */ /* 0x000fe200078e00ff */
[----:B------:R-:W-:Y:S01]  /*35b0*/  FADD R48, RZ, R48 ;  /* 0x00000030ff307221 */ /* 0x000fe20000000000 */
[----:B------:R-:W-:Y:S01]  /*35c0*/  ISETP.GE.AND P6, PT, R7, 0x2, PT ;  /* 0x000000020700780c */ /* 0x000fe20003fc6270 */
[----:B------:R-:W-:Y:S01]  /*35d0*/  FADD R9, R54, R9 ;  /* 0x0000000936097221 */ /* 0x000fe20000000000 */
[----:B------:R-:W-:Y:S01]  /*35e0*/  FADD R12, RZ, R12 ;  /* 0x0000000cff0c7221 */ /* 0x000fe20000000000 */
[----:B------:R-:W-:Y:S01]  /*35f0*/  FMUL R88, R87, R88 ;  /* 0x0000005857587220 */ /* 0x000fe20000400000 */
[----:B------:R-:W-:Y:S01]  /*3600*/  ISETP.GE.AND P0, PT, R22, 0x2, PT ;  /* 0x000000021600780c */ /* 0x000fe20003f06270 */
[----:B------:R-:W-:Y:S01]  /*3610*/  IMAD.U32 R84, R84, 0x10000, RZ ;  /* 0x0001000054547824 */ /* 0x000fe200078e00ff */
[----:B------:R-:W-:Y:S01]  /*3620*/  ISETP.GE.AND P3, PT, R2, 0x2, PT ;  /* 0x000000020200780c */ /* 0x000fe20003f66270 */
[----:B------:R-:W-:Y:S01]  /*3630*/  IMAD.U32 R82, R82, 0x10000, RZ ;  /* 0x0001000052527824 */ /* 0x000fe200078e00ff */
[----:B------:R-:W-:Y:S01]  /*3640*/  FADD R21, RZ, R50 ;  /* 0x00000032ff157221 */ /* 0x000fe20000000000 */
[----:B------:R-:W-:Y:S01]  /*3650*/  FSEL R65, R48, R65, !P6 ;  /* 0x0000004130417208 */ /* 0x000fe20007000000 */
[----:B------:R-:W-:Y:S01]  /*3660*/  FADD R2, RZ, R27 ;  /* 0x0000001bff027221 */ /* 0x000fe20000000000 */
[----:B------:R-:W-:Y:S01]  /*3670*/  FADD R9, RZ, R9 ;  /* 0x00000009ff097221 */ /* 0x000fe20000000000 */
[----:B------:R-:W-:Y:S01]  /*3680*/  ISETP.GE.AND P5, PT, R20, 0x2, PT ;  /* 0x000000021400780c */ /* 0x000fe20003fa6270 */
[----:B------:R-:W-:Y:S01]  /*3690*/  FADD R52, R47, R52 ;  /* 0x000000342f347221 */ /* 0x000fe20000000000 */
[----:B------:R-:W-:-:S02]  /*36a0*/  ISETP.GE.AND P6, PT, R14, 0x2, PT ;  /* 0x000000020e00780c */ /* 0x000fc40003fc6270 */
[----:B------:R-:W-:Y:S01]  /*36b0*/  FSEL R33, R12, R33, !P0 ;  /* 0x000000210c217208 */ /* 0x000fe20004000000 */
[----:B------:R-:W-:Y:S01]  /*36c0*/  FFMA R81, R82, R84, R81 ;  /* 0x0000005452517223 */ /* 0x000fe20000000051 */
[----:B------:R-:W-:Y:S02]  /*36d0*/  FSEL R88, R88, RZ, P1 ;  /* 0x000000ff58587208 */ /* 0x000fe40000800000 */
[----:B------:R-:W-:Y:S01]  /*36e0*/  PLOP3.LUT P0, PT, PT, PT, UP1, 0x80, 0x0 ;  /* 0x000000000000781c */ /* 0x000fe20003f0f018 */
[----:B------:R-:W-:Y:S01]  /*36f0*/  FADD R7, RZ, R52 ;  /* 0x00000034ff077221 */ /* 0x000fe20000000000 */
[----:B------:R-:W-:Y:S02]  /*3700*/  FSEL R100, R21, R100, !P5 ;  /* 0x0000006415647208 */ /* 0x000fe40006800000 */
[----:B------:R-:W-:Y:S02]  /*3710*/  FSEL R99, R2, R99, !P6 ;  /* 0x0000006302637208 */ /* 0x000fe40007000000 */
[----:B------:R-:W-:-:S02]  /*3720*/  FSEL R34, R9, R34, !P3 ;  /* 0x0000002209227208 */ /* 0x000fc40005800000 */
[----:B------:R-:W-:Y:S02]  /*3730*/  LEA R10, R10, UR5, 0x8 ;  /* 0x000000050a0a7c11 */ /* 0x000fe4000f8e40ff */
[----:B------:R-:W-:Y:S01]  /*3740*/  PLOP3.LUT P3, PT, PT, PT, UP1, 0x80, 0x0 ;  /* 0x000000000000781c */ /* 0x000fe20003f6f018 */
[----:B------:R-:W-:Y:S01]  /*3750*/  FADD R88, R81, R88 ;  /* 0x0000005851587221 */ /* 0x000fe20000000000 */
[----:B------:R-:W-:Y:S02]  /*3760*/  ISETP.GE.AND P5, PT, R13, 0x2, PT ;  /* 0x000000020d00780c */ /* 0x000fe40003fa6270 */
[----:B------:R-:W-:Y:S02]  /*3770*/  LEA R12, R11, UR5, 0x8 ;  /* 0x000000050b0c7c11 */ /* 0x000fe4000f8e40ff */
[----:B------:R-:W-:Y:S02]  /*3780*/  F2FP.BF16.F32.PACK_AB R99, R100, R99 ;  /* 0x000000636463723e */ /* 0x000fe400000010ff */
[----:B------:R-:W-:Y:S01]  /*3790*/  LEA R14, R0, UR5, 0x8 ;  /* 0x00000005000e7c11 */ /* 0x000fe2000f8e40ff */
[-C--:B------:R-:W-:Y:S01]  /*37a0*/  IMAD.WIDE R10, R10, R5.reuse, c[0x0][0x188] ;  /* 0x000062000a0a7625 */ /* 0x080fe200078e0205 */
[----:B------:R-:W-:Y:S01]  /*37b0*/  FSEL R32, R7, R32, !P5 ;  /* 0x0000002007207208 */ /* 0x000fe20006800000 */
[----:B------:R-:W-:Y:S01]  /*37c0*/  FADD R7, RZ, R88 ;  /* 0x00000058ff077221 */ /* 0x000fe20000000000 */
[----:B------:R-:W-:Y:S01]  /*37d0*/  ISETP.GE.AND P1, PT, R71, 0x2, PT ;  /* 0x000000024700780c */ /* 0x000fe20003f26270 */
[----:B------:R-:W-:Y:S01]  /*37e0*/  IMAD.WIDE R12, R12, R5, c[0x0][0x188] ;  /* 0x000062000c0c7625 */ /* 0x000fe200078e0205 */
[----:B------:R-:W-:-:S02]  /*37f0*/  PRMT R0, R99, 0x7632, R0 ;  /* 0x0000763263007816 */ /* 0x000fc40000000000 */
[----:B------:R-:W-:Y:S01]  /*3800*/  F2FP.BF16.F32.PACK_AB R64, R65, R64 ;  /* 0x000000404140723e */ /* 0x000fe200000010ff */
[----:B------:R0:W-:Y:S01]  /*3810*/  @!P0 STG.E.U16 [R10.64], R99 ;  /* 0x000000630a008986 */ /* 0x0001e2000c101506 */
[----:B------:R-:W-:Y:S02]  /*3820*/  PLOP3.LUT P0, PT, PT, PT, UP1, 0x80, 0x0 ;  /* 0x000000000000781c */ /* 0x000fe40003f0f018 */
[----:B------:R-:W-:Y:S02]  /*3830*/  LEA R2, R8, UR5, 0x8 ;  /* 0x0000000508027c11 */ /* 0x000fe4000f8e40ff */
[----:B------:R-:W-:Y:S02]  /*3840*/  LEA R4, R4, UR5, 0x8 ;  /* 0x0000000504047c11 */ /* 0x000fe4000f8e40ff */
[----:B------:R-:W-:Y:S02]  /*3850*/  LEA R8, R3, UR5, 0x8 ;  /* 0x0000000503087c11 */ /* 0x000fe4000f8e40ff */
[----:B------:R-:W-:Y:S01]  /*3860*/  F2FP.BF16.F32.PACK_AB R32, R33, R32 ;  /* 0x000000202120723e */ /* 0x000fe200000010ff */
[----:B------:R-:W-:Y:S01]  /*3870*/  IMAD.WIDE R2, R2, R5, c[0x0][0x188] ;  /* 0x0000620002027625 */ /* 0x000fe200078e0205 */
[----:B0-----:R-:W-:-:S03]  /*3880*/  LEA R10, R6, UR5, 0x8 ;  /* 0x00000005060a7c11 */ /* 0x001fc6000f8e40ff */
[----:B------:R-:W-:Y:S01]  /*3890*/  IMAD.WIDE R8, R8, R5, c[0x0][0x188] ;  /* 0x0000620008087625 */ /* 0x000fe200078e0205 */
[----:B------:R-:W-:-:S03]  /*38a0*/  LEA R70, R70, UR5, 0x8 ;  /* 0x0000000546467c11 */ /* 0x000fc6000f8e40ff */
[----:B------:R-:W-:Y:S01]  /*38b0*/  IMAD.WIDE R10, R10, R5, c[0x0][0x188] ;  /* 0x000062000a0a7625 */ /* 0x000fe200078e0205 */
[----:B--2---:R-:W-:Y:S02]  /*38c0*/  SEL R15, R15, RZ, P2 ;  /* 0x000000ff0f0f7207 */ /* 0x004fe40001000000 */
[----:B---3--:R-:W-:-:S03]  /*38d0*/  SEL R16, R16, RZ, P2 ;  /* 0x000000ff10107207 */ /* 0x008fc60001000000 */
[----:B------:R-:W-:Y:S02]  /*38e0*/  IMAD.U32 R15, R15, 0x10000, RZ ;  /* 0x000100000f0f7824 */ /* 0x000fe400078e00ff */
[----:B------:R-:W-:Y:S01]  /*38f0*/  IMAD.U32 R16, R16, 0x10000, RZ ;  /* 0x0001000010107824 */ /* 0x000fe200078e00ff */
[----:B------:R-:W-:-:S03]  /*3900*/  ISETP.GT.AND P2, PT, R71, 0x2, PT ;  /* 0x000000024700780c */ /* 0x000fc60003f44270 */
[----:B------:R-:W-:-:S05]  /*3910*/  FADD R16, R15, R16 ;  /* 0x000000100f107221 */ /* 0x000fca0000000000 */
[----:B------:R-:W-:Y:S02]  /*3920*/  @P4 FSEL R98, R16, RZ, P2 ;  /* 0x000000ff10624208 */ /* 0x000fe40001000000 */
[----:B------:R-:W-:Y:S01]  /*3930*/  PLOP3.LUT P2, PT, PT, PT, UP1, 0x80, 0x0 ;  /* 0x000000000000781c */ /* 0x000fe20003f4f018 */
[----:B------:R-:W-:Y:S01]  /*3940*/  IMAD.WIDE R14, R14, R5, c[0x0][0x188] ;  /* 0x000062000e0e7625 */ /* 0x000fe200078e0205 */
[----:B------:R-:W-:Y:S02]  /*3950*/  FSEL R7, R7, R98, !P1 ;  /* 0x0000006207077208 */ /* 0x000fe40004800000 */
[----:B------:R-:W-:Y:S02]  /*3960*/  PLOP3.LUT P1, PT, PT, PT, UP1, 0x80, 0x0 ;  /* 0x000000000000781c */ /* 0x000fe40003f2f018 */
[----:B------:R-:W-:-:S07]  /*3970*/  PLOP3.LUT P4, PT, PT, PT, UP1, 0x40, 0x0 ;  /* 0x000000000000781c */ /* 0x000fce0003f8e818 */
[----:B------:R0:W-:Y:S01]  /*3980*/  @!P2 STG.E.U16 [R12.64], R0 ;  /* 0x000000000c00a986 */ /* 0x0001e2000c101506 */
[----:B------:R-:W-:-:S03]  /*3990*/  PLOP3.LUT P2, PT, PT, PT, UP1, 0x80, 0x0 ;  /* 0x000000000000781c */ /* 0x000fc60003f4f018 */
[----:B------:R1:W-:Y:S01]  /*39a0*/  @!P3 STG.E.U16 [R14.64], R64 ;  /* 0x000000400e00b986 */ /* 0x0003e2000c101506 */
[----:B------:R-:W-:Y:S02]  /*39b0*/  PLOP3.LUT P3, PT, PT, PT, UP1, 0x80, 0x0 ;  /* 0x000000000000781c */ /* 0x000fe40003f6f018 */
[----:B------:R-:W-:Y:S01]  /*39c0*/  F2FP.BF16.F32.PACK_AB R34, R7, R34 ;  /* 0x000000220722723e */ /* 0x000fe200000010ff */
[----:B------:R-:W-:Y:S01]  /*39d0*/  IMAD.WIDE R6, R4, R5, c[0x0][0x188] ;  /* 0x0000620004067625 */ /* 0x000fe200078e0205 */
[----:B0-----:R-:W-:Y:S02]  /*39e0*/  PRMT R0, R64, 0x7632, R0 ;  /* 0x0000763240007816 */ /* 0x001fe40000000000 */
[----:B------:R-:W-:-:S03]  /*39f0*/  PRMT R12, R32, 0x7632, R12 ;  /* 0x00007632200c7816 */ /* 0x000fc6000000000c */
[----:B------:R1:W-:Y:S04]  /*3a00*/  @!P0 STG.E.U16 [R2.64], R0 ;  /* 0x0000000002008986 */ /* 0x0003e8000c101506 */
[----:B------:R1:W-:Y:S04]  /*3a10*/  @!P1 STG.E.U16 [R6.64], R32 ;  /* 0x0000002006009986 */ /* 0x0003e8000c101506 */
[----:B------:R1:W-:Y:S01]  /*3a20*/  @!P2 STG.E.U16 [R8.64], R12 ;  /* 0x0000000c0800a986 */ /* 0x0003e2000c101506 */
[----:B------:R-:W-:-:S03]  /*3a30*/  IMAD.WIDE R4, R70, R5, c[0x0][0x188] ;  /* 0x0000620046047625 */ /* 0x000fc600078e0205 */
[----:B------:R1:W-:Y:S01]  /*3a40*/  @!P3 STG.E.U16 [R10.64], R34 ;  /* 0x000000220a00b986 */ /* 0x0003e2000c101506 */
[----:B------:R-:W-:Y:S05]  /*3a50*/  @!P4 EXIT ;  /* 0x000000000000c94d */ /* 0x000fea0003800000 */
[----:B-1----:R-:W-:-:S05]  /*3a60*/  PRMT R2, R34, 0x7632, R2 ;  /* 0x0000763222027816 */ /* 0x002fca0000000002 */
[----:B------:R-:W-:Y:S01]  /*3a70*/  STG.E.U16 [R4.64], R2 ;  /* 0x0000000204007986 */ /* 0x000fe2000c101506 */
[----:B------:R-:W-:Y:S05]  /*3a80*/  EXIT ;  /* 0x000000000000794d */ /* 0x000fea0003800000 */
.L_x_0:
[----:B------:R-:W-:-:S00]  /*3a90*/  BRA `(.L_x_0) ;  /* 0xfffffff000007947 */ /* 0x000fc0000383ffff */
[----:B------:R-:W-:-:S00]  /*3aa0*/  NOP ;  /* 0x0000000000007918 */ /* 0x000fc00000000000 */
        /* <DEDUP_REMOVED lines=13> */
.L_x_1:


//--------------------- .nv.shared.triton__0d1d2d3d4d5d6de7de --------------------------
	.section	.nv.shared.triton__0d1d2d3d4d5d6de7de,"aw",@nobits
	.align	16
